//
// Generated by NVIDIA NVVM Compiler
//
// Compiler Build ID: CL-36424714
// Cuda compilation tools, release 13.0, V13.0.88
// Based on NVVM 20.0.0
//

.version 9.0
.target sm_100
.address_size 64

	// .globl	_Z18simple_copy_kernelI6ulong2EvPT_PKS1_m

.visible .entry _Z18simple_copy_kernelI6ulong2EvPT_PKS1_m(
	.param .u64 .ptr .align 1 _Z18simple_copy_kernelI6ulong2EvPT_PKS1_m_param_0,
	.param .u64 .ptr .align 1 _Z18simple_copy_kernelI6ulong2EvPT_PKS1_m_param_1,
	.param .u64 _Z18simple_copy_kernelI6ulong2EvPT_PKS1_m_param_2
)
{
	.reg .pred 	%p<2>;
	.reg .b32 	%r<5>;
	.reg .b64 	%rd<12>;

	ld.param.u64 	%rd2, [_Z18simple_copy_kernelI6ulong2EvPT_PKS1_m_param_0];
	ld.param.u64 	%rd3, [_Z18simple_copy_kernelI6ulong2EvPT_PKS1_m_param_1];
	ld.param.u64 	%rd4, [_Z18simple_copy_kernelI6ulong2EvPT_PKS1_m_param_2];
	mov.u32 	%r1, %tid.x;
	mov.u32 	%r2, %ctaid.x;
	mov.u32 	%r3, %ntid.x;
	mad.lo.s32 	%r4, %r2, %r3, %r1;
	cvt.u64.u32 	%rd1, %r4;
	setp.le.u64 	%p1, %rd4, %rd1;
	@%p1 bra 	$L__BB0_2;
	cvta.to.global.u64 	%rd5, %rd3;
	cvta.to.global.u64 	%rd6, %rd2;
	shl.b64 	%rd7, %rd1, 4;
	add.s64 	%rd8, %rd6, %rd7;
	add.s64 	%rd9, %rd5, %rd7;
	ld.global.v2.u64 	{%rd10, %rd11}, [%rd9];
	st.global.v2.u64 	[%rd8], {%rd10, %rd11};
$L__BB0_2:
	ret;

}
	// .globl	_Z18simple_copy_kernelImEvPT_PKS0_m
.visible .entry _Z18simple_copy_kernelImEvPT_PKS0_m(
	.param .u64 .ptr .align 1 _Z18simple_copy_kernelImEvPT_PKS0_m_param_0,
	.param .u64 .ptr .align 1 _Z18simple_copy_kernelImEvPT_PKS0_m_param_1,
	.param .u64 _Z18simple_copy_kernelImEvPT_PKS0_m_param_2
)
{
	.reg .pred 	%p<2>;
	.reg .b32 	%r<5>;
	.reg .b64 	%rd<11>;

	ld.param.u64 	%rd2, [_Z18simple_copy_kernelImEvPT_PKS0_m_param_0];
	ld.param.u64 	%rd3, [_Z18simple_copy_kernelImEvPT_PKS0_m_param_1];
	ld.param.u64 	%rd4, [_Z18simple_copy_kernelImEvPT_PKS0_m_param_2];
	mov.u32 	%r1, %tid.x;
	mov.u32 	%r2, %ctaid.x;
	mov.u32 	%r3, %ntid.x;
	mad.lo.s32 	%r4, %r2, %r3, %r1;
	cvt.u64.u32 	%rd1, %r4;
	setp.le.u64 	%p1, %rd4, %rd1;
	@%p1 bra 	$L__BB1_2;
	cvta.to.global.u64 	%rd5, %rd3;
	cvta.to.global.u64 	%rd6, %rd2;
	shl.b64 	%rd7, %rd1, 3;
	add.s64 	%rd8, %rd5, %rd7;
	ld.global.u64 	%rd9, [%rd8];
	add.s64 	%rd10, %rd6, %rd7;
	st.global.u64 	[%rd10], %rd9;
$L__BB1_2:
	ret;

}
	// .globl	_Z18simple_copy_kernelIjEvPT_PKS0_m
.visible .entry _Z18simple_copy_kernelIjEvPT_PKS0_m(
	.param .u64 .ptr .align 1 _Z18simple_copy_kernelIjEvPT_PKS0_m_param_0,
	.param .u64 .ptr .align 1 _Z18simple_copy_kernelIjEvPT_PKS0_m_param_1,
	.param .u64 _Z18simple_copy_kernelIjEvPT_PKS0_m_param_2
)
{
	.reg .pred 	%p<2>;
	.reg .b32 	%r<6>;
	.reg .b64 	%rd<10>;

	ld.param.u64 	%rd2, [_Z18simple_copy_kernelIjEvPT_PKS0_m_param_0];
	ld.param.u64 	%rd3, [_Z18simple_copy_kernelIjEvPT_PKS0_m_param_1];
	ld.param.u64 	%rd4, [_Z18simple_copy_kernelIjEvPT_PKS0_m_param_2];
	mov.u32 	%r1, %tid.x;
	mov.u32 	%r2, %ctaid.x;
	mov.u32 	%r3, %ntid.x;
	mad.lo.s32 	%r4, %r2, %r3, %r1;
	cvt.u64.u32 	%rd1, %r4;
	setp.le.u64 	%p1, %rd4, %rd1;
	@%p1 bra 	$L__BB2_2;
	cvta.to.global.u64 	%rd5, %rd3;
	cvta.to.global.u64 	%rd6, %rd2;
	shl.b64 	%rd7, %rd1, 2;
	add.s64 	%rd8, %rd5, %rd7;
	ld.global.u32 	%r5, [%rd8];
	add.s64 	%rd9, %rd6, %rd7;
	st.global.u32 	[%rd9], %r5;
$L__BB2_2:
	ret;

}
	// .globl	_Z18simple_copy_kernelItEvPT_PKS0_m
.visible .entry _Z18simple_copy_kernelItEvPT_PKS0_m(
	.param .u64 .ptr .align 1 _Z18simple_copy_kernelItEvPT_PKS0_m_param_0,
	.param .u64 .ptr .align 1 _Z18simple_copy_kernelItEvPT_PKS0_m_param_1,
	.param .u64 _Z18simple_copy_kernelItEvPT_PKS0_m_param_2
)
{
	.reg .pred 	%p<2>;
	.reg .b16 	%rs<2>;
	.reg .b32 	%r<5>;
	.reg .b64 	%rd<10>;

	ld.param.u64 	%rd2, [_Z18simple_copy_kernelItEvPT_PKS0_m_param_0];
	ld.param.u64 	%rd3, [_Z18simple_copy_kernelItEvPT_PKS0_m_param_1];
	ld.param.u64 	%rd4, [_Z18simple_copy_kernelItEvPT_PKS0_m_param_2];
	mov.u32 	%r1, %tid.x;
	mov.u32 	%r2, %ctaid.x;
	mov.u32 	%r3, %ntid.x;
	mad.lo.s32 	%r4, %r2, %r3, %r1;
	cvt.u64.u32 	%rd1, %r4;
	setp.le.u64 	%p1, %rd4, %rd1;
	@%p1 bra 	$L__BB3_2;
	cvta.to.global.u64 	%rd5, %rd3;
	cvta.to.global.u64 	%rd6, %rd2;
	shl.b64 	%rd7, %rd1, 1;
	add.s64 	%rd8, %rd5, %rd7;
	ld.global.u16 	%rs1, [%rd8];
	add.s64 	%rd9, %rd6, %rd7;
	st.global.u16 	[%rd9], %rs1;
$L__BB3_2:
	ret;

}
	// .globl	_Z18simple_copy_kernelIhEvPT_PKS0_m
.visible .entry _Z18simple_copy_kernelIhEvPT_PKS0_m(
	.param .u64 .ptr .align 1 _Z18simple_copy_kernelIhEvPT_PKS0_m_param_0,
	.param .u64 .ptr .align 1 _Z18simple_copy_kernelIhEvPT_PKS0_m_param_1,
	.param .u64 _Z18simple_copy_kernelIhEvPT_PKS0_m_param_2
)
{
	.reg .pred 	%p<2>;
	.reg .b16 	%rs<2>;
	.reg .b32 	%r<5>;
	.reg .b64 	%rd<9>;

	ld.param.u64 	%rd2, [_Z18simple_copy_kernelIhEvPT_PKS0_m_param_0];
	ld.param.u64 	%rd3, [_Z18simple_copy_kernelIhEvPT_PKS0_m_param_1];
	ld.param.u64 	%rd4, [_Z18simple_copy_kernelIhEvPT_PKS0_m_param_2];
	mov.u32 	%r1, %tid.x;
	mov.u32 	%r2, %ctaid.x;
	mov.u32 	%r3, %ntid.x;
	mad.lo.s32 	%r4, %r2, %r3, %r1;
	cvt.u64.u32 	%rd1, %r4;
	setp.le.u64 	%p1, %rd4, %rd1;
	@%p1 bra 	$L__BB4_2;
	cvta.to.global.u64 	%rd5, %rd3;
	cvta.to.global.u64 	%rd6, %rd2;
	add.s64 	%rd7, %rd5, %rd1;
	ld.global.u8 	%rs1, [%rd7];
	add.s64 	%rd8, %rd6, %rd1;
	st.global.u8 	[%rd8], %rs1;
$L__BB4_2:
	ret;

}
	// .globl	_Z24simple_block_copy_kernelI6ulong2Lj4EEvPT_PKS1_m
.visible .entry _Z24simple_block_copy_kernelI6ulong2Lj4EEvPT_PKS1_m(
	.param .u64 .ptr .align 1 _Z24simple_block_copy_kernelI6ulong2Lj4EEvPT_PKS1_m_param_0,
	.param .u64 .ptr .align 1 _Z24simple_block_copy_kernelI6ulong2Lj4EEvPT_PKS1_m_param_1,
	.param .u64 _Z24simple_block_copy_kernelI6ulong2Lj4EEvPT_PKS1_m_param_2
)
{
	.reg .pred 	%p<9>;
	.reg .b32 	%r<5>;
	.reg .b64 	%rd<72>;

	ld.param.u64 	%rd26, [_Z24simple_block_copy_kernelI6ulong2Lj4EEvPT_PKS1_m_param_0];
	ld.param.u64 	%rd27, [_Z24simple_block_copy_kernelI6ulong2Lj4EEvPT_PKS1_m_param_1];
	ld.param.u64 	%rd25, [_Z24simple_block_copy_kernelI6ulong2Lj4EEvPT_PKS1_m_param_2];
	cvta.to.global.u64 	%rd1, %rd27;
	cvta.to.global.u64 	%rd2, %rd26;
	mov.u32 	%r1, %ntid.x;
	shl.b32 	%r2, %r1, 2;
	cvt.u64.u32 	%rd3, %r2;
	mov.u32 	%r3, %tid.x;
	cvt.u64.u32 	%rd28, %r3;
	mov.u32 	%r4, %ctaid.x;
	mul.wide.u32 	%rd29, %r2, %r4;
	add.s64 	%rd4, %rd29, %rd28;
	setp.ge.u64 	%p1, %rd4, %rd25;
	@%p1 bra 	$L__BB5_14;
	add.s64 	%rd30, %rd4, %rd3;
	setp.lt.u64 	%p2, %rd30, %rd25;
	@%p2 bra 	$L__BB5_15;
	cvt.u64.u32 	%rd5, %r1;
	shl.b64 	%rd32, %rd4, 4;
	add.s64 	%rd6, %rd1, %rd32;
	ld.global.v2.u64 	{%rd7, %rd8}, [%rd6];
	add.s64 	%rd9, %rd4, %rd5;
	setp.lt.u64 	%p3, %rd9, %rd25;
	@%p3 bra 	$L__BB5_3;
	bra.uni 	$L__BB5_4;
$L__BB5_3:
	shl.b64 	%rd33, %rd5, 4;
	add.s64 	%rd34, %rd6, %rd33;
	ld.global.v2.u64 	{%rd67, %rd66}, [%rd34];
$L__BB5_4:
	add.s64 	%rd14, %rd9, %rd5;
	setp.ge.u64 	%p4, %rd14, %rd25;
	@%p4 bra 	$L__BB5_6;
	shl.b64 	%rd36, %rd14, 4;
	add.s64 	%rd37, %rd1, %rd36;
	ld.global.v2.u64 	{%rd69, %rd68}, [%rd37];
$L__BB5_6:
	add.s64 	%rd19, %rd14, %rd5;
	setp.ge.u64 	%p5, %rd19, %rd25;
	@%p5 bra 	$L__BB5_8;
	shl.b64 	%rd39, %rd19, 4;
	add.s64 	%rd40, %rd1, %rd39;
	ld.global.v2.u64 	{%rd71, %rd70}, [%rd40];
$L__BB5_8:
	setp.ge.u64 	%p6, %rd9, %rd25;
	shl.b64 	%rd41, %rd4, 4;
	add.s64 	%rd24, %rd2, %rd41;
	st.global.v2.u64 	[%rd24], {%rd7, %rd8};
	@%p6 bra 	$L__BB5_10;
	shl.b64 	%rd42, %rd5, 4;
	add.s64 	%rd43, %rd24, %rd42;
	st.global.v2.u64 	[%rd43], {%rd67, %rd66};
$L__BB5_10:
	setp.ge.u64 	%p7, %rd14, %rd25;
	@%p7 bra 	$L__BB5_12;
	shl.b64 	%rd44, %rd14, 4;
	add.s64 	%rd45, %rd2, %rd44;
	st.global.v2.u64 	[%rd45], {%rd69, %rd68};
$L__BB5_12:
	setp.ge.u64 	%p8, %rd19, %rd25;
	@%p8 bra 	$L__BB5_14;
	shl.b64 	%rd46, %rd19, 4;
	add.s64 	%rd47, %rd2, %rd46;
	st.global.v2.u64 	[%rd47], {%rd71, %rd70};
$L__BB5_14:
	ret;
$L__BB5_15:
	shl.b64 	%rd48, %rd4, 4;
	add.s64 	%rd49, %rd1, %rd48;
	ld.global.v2.u64 	{%rd50, %rd51}, [%rd49];
	mul.wide.u32 	%rd52, %r1, 16;
	add.s64 	%rd53, %rd49, %rd52;
	ld.global.v2.u64 	{%rd54, %rd55}, [%rd53];
	add.s64 	%rd56, %rd53, %rd52;
	ld.global.v2.u64 	{%rd57, %rd58}, [%rd56];
	add.s64 	%rd59, %rd56, %rd52;
	ld.global.v2.u64 	{%rd60, %rd61}, [%rd59];
	add.s64 	%rd62, %rd2, %rd48;
	st.global.v2.u64 	[%rd62], {%rd50, %rd51};
	add.s64 	%rd63, %rd62, %rd52;
	st.global.v2.u64 	[%rd63], {%rd54, %rd55};
	add.s64 	%rd64, %rd63, %rd52;
	st.global.v2.u64 	[%rd64], {%rd57, %rd58};
	add.s64 	%rd65, %rd64, %rd52;
	st.global.v2.u64 	[%rd65], {%rd60, %rd61};
	bra.uni 	$L__BB5_14;

}
	// .globl	_Z24simple_block_copy_kernelImLj4EEvPT_PKS0_m
.visible .entry _Z24simple_block_copy_kernelImLj4EEvPT_PKS0_m(
	.param .u64 .ptr .align 1 _Z24simple_block_copy_kernelImLj4EEvPT_PKS0_m_param_0,
	.param .u64 .ptr .align 1 _Z24simple_block_copy_kernelImLj4EEvPT_PKS0_m_param_1,
	.param .u64 _Z24simple_block_copy_kernelImLj4EEvPT_PKS0_m_param_2
)
{
	.reg .pred 	%p<9>;
	.reg .b32 	%r<5>;
	.reg .b64 	%rd<58>;

	ld.param.u64 	%rd19, [_Z24simple_block_copy_kernelImLj4EEvPT_PKS0_m_param_0];
	ld.param.u64 	%rd20, [_Z24simple_block_copy_kernelImLj4EEvPT_PKS0_m_param_1];
	ld.param.u64 	%rd18, [_Z24simple_block_copy_kernelImLj4EEvPT_PKS0_m_param_2];
	cvta.to.global.u64 	%rd1, %rd20;
	cvta.to.global.u64 	%rd2, %rd19;
	mov.u32 	%r1, %ntid.x;
	shl.b32 	%r2, %r1, 2;
	cvt.u64.u32 	%rd3, %r2;
	mov.u32 	%r3, %tid.x;
	cvt.u64.u32 	%rd21, %r3;
	mov.u32 	%r4, %ctaid.x;
	mul.wide.u32 	%rd22, %r2, %r4;
	add.s64 	%rd4, %rd22, %rd21;
	setp.ge.u64 	%p1, %rd4, %rd18;
	@%p1 bra 	$L__BB6_14;
	add.s64 	%rd23, %rd4, %rd3;
	setp.lt.u64 	%p2, %rd23, %rd18;
	@%p2 bra 	$L__BB6_15;
	cvt.u64.u32 	%rd5, %r1;
	shl.b64 	%rd25, %rd4, 3;
	add.s64 	%rd6, %rd1, %rd25;
	ld.global.u64 	%rd7, [%rd6];
	add.s64 	%rd8, %rd4, %rd5;
	setp.lt.u64 	%p3, %rd8, %rd18;
	@%p3 bra 	$L__BB6_3;
	bra.uni 	$L__BB6_4;
$L__BB6_3:
	shl.b64 	%rd26, %rd5, 3;
	add.s64 	%rd27, %rd6, %rd26;
	ld.global.u64 	%rd55, [%rd27];
$L__BB6_4:
	add.s64 	%rd11, %rd8, %rd5;
	setp.ge.u64 	%p4, %rd11, %rd18;
	@%p4 bra 	$L__BB6_6;
	shl.b64 	%rd29, %rd11, 3;
	add.s64 	%rd30, %rd1, %rd29;
	ld.global.u64 	%rd56, [%rd30];
$L__BB6_6:
	add.s64 	%rd14, %rd11, %rd5;
	setp.ge.u64 	%p5, %rd14, %rd18;
	@%p5 bra 	$L__BB6_8;
	shl.b64 	%rd32, %rd14, 3;
	add.s64 	%rd33, %rd1, %rd32;
	ld.global.u64 	%rd57, [%rd33];
$L__BB6_8:
	setp.ge.u64 	%p6, %rd8, %rd18;
	add.s64 	%rd17, %rd2, %rd25;
	st.global.u64 	[%rd17], %rd7;
	@%p6 bra 	$L__BB6_10;
	shl.b64 	%rd35, %rd5, 3;
	add.s64 	%rd36, %rd17, %rd35;
	st.global.u64 	[%rd36], %rd55;
$L__BB6_10:
	setp.ge.u64 	%p7, %rd11, %rd18;
	@%p7 bra 	$L__BB6_12;
	shl.b64 	%rd37, %rd11, 3;
	add.s64 	%rd38, %rd2, %rd37;
	st.global.u64 	[%rd38], %rd56;
$L__BB6_12:
	setp.ge.u64 	%p8, %rd14, %rd18;
	@%p8 bra 	$L__BB6_14;
	shl.b64 	%rd39, %rd14, 3;
	add.s64 	%rd40, %rd2, %rd39;
	st.global.u64 	[%rd40], %rd57;
$L__BB6_14:
	ret;
$L__BB6_15:
	shl.b64 	%rd41, %rd4, 3;
	add.s64 	%rd42, %rd1, %rd41;
	ld.global.u64 	%rd43, [%rd42];
	mul.wide.u32 	%rd44, %r1, 8;
	add.s64 	%rd45, %rd42, %rd44;
	ld.global.u64 	%rd46, [%rd45];
	add.s64 	%rd47, %rd45, %rd44;
	ld.global.u64 	%rd48, [%rd47];
	add.s64 	%rd49, %rd47, %rd44;
	ld.global.u64 	%rd50, [%rd49];
	add.s64 	%rd51, %rd2, %rd41;
	st.global.u64 	[%rd51], %rd43;
	add.s64 	%rd52, %rd51, %rd44;
	st.global.u64 	[%rd52], %rd46;
	add.s64 	%rd53, %rd52, %rd44;
	st.global.u64 	[%rd53], %rd48;
	add.s64 	%rd54, %rd53, %rd44;
	st.global.u64 	[%rd54], %rd50;
	bra.uni 	$L__BB6_14;

}
	// .globl	_Z24simple_block_copy_kernelIjLj4EEvPT_PKS0_m
.visible .entry _Z24simple_block_copy_kernelIjLj4EEvPT_PKS0_m(
	.param .u64 .ptr .align 1 _Z24simple_block_copy_kernelIjLj4EEvPT_PKS0_m_param_0,
	.param .u64 .ptr .align 1 _Z24simple_block_copy_kernelIjLj4EEvPT_PKS0_m_param_1,
	.param .u64 _Z24simple_block_copy_kernelIjLj4EEvPT_PKS0_m_param_2
)
{
	.reg .pred 	%p<9>;
	.reg .b32 	%r<22>;
	.reg .b64 	%rd<41>;

	ld.param.u64 	%rd12, [_Z24simple_block_copy_kernelIjLj4EEvPT_PKS0_m_param_0];
	ld.param.u64 	%rd13, [_Z24simple_block_copy_kernelIjLj4EEvPT_PKS0_m_param_1];
	ld.param.u64 	%rd11, [_Z24simple_block_copy_kernelIjLj4EEvPT_PKS0_m_param_2];
	cvta.to.global.u64 	%rd1, %rd13;
	cvta.to.global.u64 	%rd2, %rd12;
	mov.u32 	%r1, %ntid.x;
	shl.b32 	%r9, %r1, 2;
	cvt.u64.u32 	%rd3, %r9;
	mov.u32 	%r10, %tid.x;
	cvt.u64.u32 	%rd14, %r10;
	mov.u32 	%r11, %ctaid.x;
	mul.wide.u32 	%rd15, %r9, %r11;
	add.s64 	%rd4, %rd15, %rd14;
	setp.ge.u64 	%p1, %rd4, %rd11;
	@%p1 bra 	$L__BB7_14;
	add.s64 	%rd16, %rd4, %rd3;
	setp.lt.u64 	%p2, %rd16, %rd11;
	@%p2 bra 	$L__BB7_15;
	cvt.u64.u32 	%rd5, %r1;
	shl.b64 	%rd17, %rd4, 2;
	add.s64 	%rd6, %rd1, %rd17;
	ld.global.u32 	%r2, [%rd6];
	add.s64 	%rd7, %rd4, %rd5;
	setp.lt.u64 	%p3, %rd7, %rd11;
	@%p3 bra 	$L__BB7_3;
	bra.uni 	$L__BB7_4;
$L__BB7_3:
	shl.b64 	%rd18, %rd5, 2;
	add.s64 	%rd19, %rd6, %rd18;
	ld.global.u32 	%r19, [%rd19];
$L__BB7_4:
	add.s64 	%rd8, %rd7, %rd5;
	setp.ge.u64 	%p4, %rd8, %rd11;
	@%p4 bra 	$L__BB7_6;
	shl.b64 	%rd20, %rd8, 2;
	add.s64 	%rd21, %rd1, %rd20;
	ld.global.u32 	%r20, [%rd21];
$L__BB7_6:
	add.s64 	%rd9, %rd8, %rd5;
	setp.ge.u64 	%p5, %rd9, %rd11;
	@%p5 bra 	$L__BB7_8;
	shl.b64 	%rd22, %rd9, 2;
	add.s64 	%rd23, %rd1, %rd22;
	ld.global.u32 	%r21, [%rd23];
$L__BB7_8:
	setp.ge.u64 	%p6, %rd7, %rd11;
	add.s64 	%rd10, %rd2, %rd17;
	st.global.u32 	[%rd10], %r2;
	@%p6 bra 	$L__BB7_10;
	shl.b64 	%rd25, %rd5, 2;
	add.s64 	%rd26, %rd10, %rd25;
	st.global.u32 	[%rd26], %r19;
$L__BB7_10:
	setp.ge.u64 	%p7, %rd8, %rd11;
	@%p7 bra 	$L__BB7_12;
	shl.b64 	%rd27, %rd8, 2;
	add.s64 	%rd28, %rd2, %rd27;
	st.global.u32 	[%rd28], %r20;
$L__BB7_12:
	setp.ge.u64 	%p8, %rd9, %rd11;
	@%p8 bra 	$L__BB7_14;
	shl.b64 	%rd29, %rd9, 2;
	add.s64 	%rd30, %rd2, %rd29;
	st.global.u32 	[%rd30], %r21;
$L__BB7_14:
	ret;
$L__BB7_15:
	shl.b64 	%rd31, %rd4, 2;
	add.s64 	%rd32, %rd1, %rd31;
	ld.global.u32 	%r15, [%rd32];
	mul.wide.u32 	%rd33, %r1, 4;
	add.s64 	%rd34, %rd32, %rd33;
	ld.global.u32 	%r16, [%rd34];
	add.s64 	%rd35, %rd34, %rd33;
	ld.global.u32 	%r17, [%rd35];
	add.s64 	%rd36, %rd35, %rd33;
	ld.global.u32 	%r18, [%rd36];
	add.s64 	%rd37, %rd2, %rd31;
	st.global.u32 	[%rd37], %r15;
	add.s64 	%rd38, %rd37, %rd33;
	st.global.u32 	[%rd38], %r16;
	add.s64 	%rd39, %rd38, %rd33;
	st.global.u32 	[%rd39], %r17;
	add.s64 	%rd40, %rd39, %rd33;
	st.global.u32 	[%rd40], %r18;
	bra.uni 	$L__BB7_14;

}
	// .globl	_Z24simple_block_copy_kernelItLj4EEvPT_PKS0_m
.visible .entry _Z24simple_block_copy_kernelItLj4EEvPT_PKS0_m(
	.param .u64 .ptr .align 1 _Z24simple_block_copy_kernelItLj4EEvPT_PKS0_m_param_0,
	.param .u64 .ptr .align 1 _Z24simple_block_copy_kernelItLj4EEvPT_PKS0_m_param_1,
	.param .u64 _Z24simple_block_copy_kernelItLj4EEvPT_PKS0_m_param_2
)
{
	.reg .pred 	%p<9>;
	.reg .b16 	%rs<18>;
	.reg .b32 	%r<5>;
	.reg .b64 	%rd<41>;

	ld.param.u64 	%rd12, [_Z24simple_block_copy_kernelItLj4EEvPT_PKS0_m_param_0];
	ld.param.u64 	%rd13, [_Z24simple_block_copy_kernelItLj4EEvPT_PKS0_m_param_1];
	ld.param.u64 	%rd11, [_Z24simple_block_copy_kernelItLj4EEvPT_PKS0_m_param_2];
	cvta.to.global.u64 	%rd1, %rd13;
	cvta.to.global.u64 	%rd2, %rd12;
	mov.u32 	%r1, %ntid.x;
	shl.b32 	%r2, %r1, 2;
	cvt.u64.u32 	%rd3, %r2;
	mov.u32 	%r3, %tid.x;
	cvt.u64.u32 	%rd14, %r3;
	mov.u32 	%r4, %ctaid.x;
	mul.wide.u32 	%rd15, %r2, %r4;
	add.s64 	%rd4, %rd15, %rd14;
	setp.ge.u64 	%p1, %rd4, %rd11;
	@%p1 bra 	$L__BB8_14;
	add.s64 	%rd16, %rd4, %rd3;
	setp.lt.u64 	%p2, %rd16, %rd11;
	@%p2 bra 	$L__BB8_15;
	cvt.u64.u32 	%rd5, %r1;
	shl.b64 	%rd17, %rd4, 1;
	add.s64 	%rd6, %rd1, %rd17;
	ld.global.u16 	%rs1, [%rd6];
	add.s64 	%rd7, %rd4, %rd5;
	setp.lt.u64 	%p3, %rd7, %rd11;
	@%p3 bra 	$L__BB8_3;
	bra.uni 	$L__BB8_4;
$L__BB8_3:
	shl.b64 	%rd18, %rd5, 1;
	add.s64 	%rd19, %rd6, %rd18;
	ld.global.u16 	%rs15, [%rd19];
$L__BB8_4:
	add.s64 	%rd8, %rd7, %rd5;
	setp.ge.u64 	%p4, %rd8, %rd11;
	@%p4 bra 	$L__BB8_6;
	shl.b64 	%rd20, %rd8, 1;
	add.s64 	%rd21, %rd1, %rd20;
	ld.global.u16 	%rs16, [%rd21];
$L__BB8_6:
	add.s64 	%rd9, %rd8, %rd5;
	setp.ge.u64 	%p5, %rd9, %rd11;
	@%p5 bra 	$L__BB8_8;
	shl.b64 	%rd22, %rd9, 1;
	add.s64 	%rd23, %rd1, %rd22;
	ld.global.u16 	%rs17, [%rd23];
$L__BB8_8:
	setp.ge.u64 	%p6, %rd7, %rd11;
	add.s64 	%rd10, %rd2, %rd17;
	st.global.u16 	[%rd10], %rs1;
	@%p6 bra 	$L__BB8_10;
	shl.b64 	%rd25, %rd5, 1;
	add.s64 	%rd26, %rd10, %rd25;
	st.global.u16 	[%rd26], %rs15;
$L__BB8_10:
	setp.ge.u64 	%p7, %rd8, %rd11;
	@%p7 bra 	$L__BB8_12;
	shl.b64 	%rd27, %rd8, 1;
	add.s64 	%rd28, %rd2, %rd27;
	st.global.u16 	[%rd28], %rs16;
$L__BB8_12:
	setp.ge.u64 	%p8, %rd9, %rd11;
	@%p8 bra 	$L__BB8_14;
	shl.b64 	%rd29, %rd9, 1;
	add.s64 	%rd30, %rd2, %rd29;
	st.global.u16 	[%rd30], %rs17;
$L__BB8_14:
	ret;
$L__BB8_15:
	shl.b64 	%rd31, %rd4, 1;
	add.s64 	%rd32, %rd1, %rd31;
	ld.global.u16 	%rs11, [%rd32];
	mul.wide.u32 	%rd33, %r1, 2;
	add.s64 	%rd34, %rd32, %rd33;
	ld.global.u16 	%rs12, [%rd34];
	add.s64 	%rd35, %rd34, %rd33;
	ld.global.u16 	%rs13, [%rd35];
	add.s64 	%rd36, %rd35, %rd33;
	ld.global.u16 	%rs14, [%rd36];
	add.s64 	%rd37, %rd2, %rd31;
	st.global.u16 	[%rd37], %rs11;
	add.s64 	%rd38, %rd37, %rd33;
	st.global.u16 	[%rd38], %rs12;
	add.s64 	%rd39, %rd38, %rd33;
	st.global.u16 	[%rd39], %rs13;
	add.s64 	%rd40, %rd39, %rd33;
	st.global.u16 	[%rd40], %rs14;
	bra.uni 	$L__BB8_14;

}
	// .globl	_Z24simple_block_copy_kernelIhLj4EEvPT_PKS0_m
.visible .entry _Z24simple_block_copy_kernelIhLj4EEvPT_PKS0_m(
	.param .u64 .ptr .align 1 _Z24simple_block_copy_kernelIhLj4EEvPT_PKS0_m_param_0,
	.param .u64 .ptr .align 1 _Z24simple_block_copy_kernelIhLj4EEvPT_PKS0_m_param_1,
	.param .u64 _Z24simple_block_copy_kernelIhLj4EEvPT_PKS0_m_param_2
)
{
	.reg .pred 	%p<9>;
	.reg .b16 	%rs<18>;
	.reg .b32 	%r<5>;
	.reg .b64 	%rd<32>;

	ld.param.u64 	%rd12, [_Z24simple_block_copy_kernelIhLj4EEvPT_PKS0_m_param_0];
	ld.param.u64 	%rd13, [_Z24simple_block_copy_kernelIhLj4EEvPT_PKS0_m_param_1];
	ld.param.u64 	%rd11, [_Z24simple_block_copy_kernelIhLj4EEvPT_PKS0_m_param_2];
	cvta.to.global.u64 	%rd1, %rd13;
	cvta.to.global.u64 	%rd2, %rd12;
	mov.u32 	%r1, %ntid.x;
	shl.b32 	%r2, %r1, 2;
	cvt.u64.u32 	%rd3, %r2;
	mov.u32 	%r3, %tid.x;
	cvt.u64.u32 	%rd14, %r3;
	mov.u32 	%r4, %ctaid.x;
	mul.wide.u32 	%rd15, %r2, %r4;
	add.s64 	%rd4, %rd15, %rd14;
	setp.ge.u64 	%p1, %rd4, %rd11;
	@%p1 bra 	$L__BB9_14;
	add.s64 	%rd16, %rd4, %rd3;
	setp.lt.u64 	%p2, %rd16, %rd11;
	@%p2 bra 	$L__BB9_15;
	cvt.u64.u32 	%rd5, %r1;
	add.s64 	%rd6, %rd1, %rd4;
	ld.global.u8 	%rs1, [%rd6];
	add.s64 	%rd7, %rd4, %rd5;
	setp.lt.u64 	%p3, %rd7, %rd11;
	@%p3 bra 	$L__BB9_3;
	bra.uni 	$L__BB9_4;
$L__BB9_3:
	add.s64 	%rd17, %rd6, %rd5;
	ld.global.u8 	%rs15, [%rd17];
$L__BB9_4:
	add.s64 	%rd8, %rd7, %rd5;
	setp.ge.u64 	%p4, %rd8, %rd11;
	@%p4 bra 	$L__BB9_6;
	add.s64 	%rd18, %rd1, %rd8;
	ld.global.u8 	%rs16, [%rd18];
$L__BB9_6:
	add.s64 	%rd9, %rd8, %rd5;
	setp.ge.u64 	%p5, %rd9, %rd11;
	@%p5 bra 	$L__BB9_8;
	add.s64 	%rd19, %rd1, %rd9;
	ld.global.u8 	%rs17, [%rd19];
$L__BB9_8:
	setp.ge.u64 	%p6, %rd7, %rd11;
	add.s64 	%rd10, %rd2, %rd4;
	st.global.u8 	[%rd10], %rs1;
	@%p6 bra 	$L__BB9_10;
	add.s64 	%rd20, %rd10, %rd5;
	st.global.u8 	[%rd20], %rs15;
$L__BB9_10:
	setp.ge.u64 	%p7, %rd8, %rd11;
	@%p7 bra 	$L__BB9_12;
	add.s64 	%rd21, %rd2, %rd8;
	st.global.u8 	[%rd21], %rs16;
$L__BB9_12:
	setp.ge.u64 	%p8, %rd9, %rd11;
	@%p8 bra 	$L__BB9_14;
	add.s64 	%rd22, %rd2, %rd9;
	st.global.u8 	[%rd22], %rs17;
$L__BB9_14:
	ret;
$L__BB9_15:
	cvt.u64.u32 	%rd23, %r1;
	add.s64 	%rd24, %rd1, %rd4;
	ld.global.u8 	%rs11, [%rd24];
	add.s64 	%rd25, %rd24, %rd23;
	ld.global.u8 	%rs12, [%rd25];
	add.s64 	%rd26, %rd25, %rd23;
	ld.global.u8 	%rs13, [%rd26];
	add.s64 	%rd27, %rd26, %rd23;
	ld.global.u8 	%rs14, [%rd27];
	add.s64 	%rd28, %rd2, %rd4;
	st.global.u8 	[%rd28], %rs11;
	add.s64 	%rd29, %rd28, %rd23;
	st.global.u8 	[%rd29], %rs12;
	add.s64 	%rd30, %rd29, %rd23;
	st.global.u8 	[%rd30], %rs13;
	add.s64 	%rd31, %rd30, %rd23;
	st.global.u8 	[%rd31], %rs14;
	bra.uni 	$L__BB9_14;

}


// ===== COMPILED SASS (sm_100) =====

	.target	sm_100

	.elftype	@"ET_EXEC"


//--------------------- .note.nv.tkinfo           --------------------------
	.section	.note.nv.tkinfo,"",@"SHT_NOTE"
	.sectionflags	@"SHF_NOTE_NV_TKINFO"
	.tkinfo
        /*0018*/ 	.word	0x00000002
        /*0030*/ 	.string	""
        /*0030*/ 	.string	"ptxas"
        /*0030*/ 	.string	"Cuda compilation tools, release 13.0, V13.0.88"
        /*0030*/ 	.string	"Build cuda_13.0.r13.0/compiler.36424714_0"
        /*0030*/ 	.string	"-arch sm_100 -m 64 "



//--------------------- .note.nv.cuinfo           --------------------------
	.section	.note.nv.cuinfo,"",@"SHT_NOTE"
	.sectionflags	@"SHF_NOTE_NV_CUINFO"
        /*0018*/ 	.short	0x0002
        /*001a*/ 	.short	0x0064
        /*001c*/ 	.short	0x0082
	.zero		2


//--------------------- .nv.info                  --------------------------
	.section	.nv.info,"",@"SHT_CUDA_INFO"
	.align	4


	//----- nvinfo : EIATTR_REGCOUNT
	.align		4
        /*0000*/ 	.byte	0x04, 0x2f
        /*0002*/ 	.short	(.L_1 - .L_0)
	.align		4
.L_0:
        /*0004*/ 	.word	index@(_Z18simple_copy_kernelI6ulong2EvPT_PKS1_m)
        /*0008*/ 	.word	0x0000000a


	//----- nvinfo : EIATTR_FRAME_SIZE
	.align		4
.L_1:
        /*000c*/ 	.byte	0x04, 0x11
        /*000e*/ 	.short	(.L_3 - .L_2)
	.align		4
.L_2:
        /*0010*/ 	.word	index@(_Z18simple_copy_kernelI6ulong2EvPT_PKS1_m)
        /*0014*/ 	.word	0x00000000


	//----- nvinfo : EIATTR_REGCOUNT
	.align		4
.L_3:
        /*0018*/ 	.byte	0x04, 0x2f
        /*001a*/ 	.short	(.L_5 - .L_4)
	.align		4
.L_4:
        /*001c*/ 	.word	index@(_Z18simple_copy_kernelImEvPT_PKS0_m)
        /*0020*/ 	.word	0x00000008


	//----- nvinfo : EIATTR_FRAME_SIZE
	.align		4
.L_5:
        /*0024*/ 	.byte	0x04, 0x11
        /*0026*/ 	.short	(.L_7 - .L_6)
	.align		4
.L_6:
        /*0028*/ 	.word	index@(_Z18simple_copy_kernelImEvPT_PKS0_m)
        /*002c*/ 	.word	0x00000000


	//----- nvinfo : EIATTR_REGCOUNT
	.align		4
.L_7:
        /*0030*/ 	.byte	0x04, 0x2f
        /*0032*/ 	.short	(.L_9 - .L_8)
	.align		4
.L_8:
        /*0034*/ 	.word	index@(_Z18simple_copy_kernelIjEvPT_PKS0_m)
        /*0038*/ 	.word	0x00000008


	//----- nvinfo : EIATTR_FRAME_SIZE
	.align		4
.L_9:
        /*003c*/ 	.byte	0x04, 0x11
        /*003e*/ 	.short	(.L_11 - .L_10)
	.align		4
.L_10:
        /*0040*/ 	.word	index@(_Z18simple_copy_kernelIjEvPT_PKS0_m)
        /*0044*/ 	.word	0x00000000


	//----- nvinfo : EIATTR_REGCOUNT
	.align		4
.L_11:
        /*0048*/ 	.byte	0x04, 0x2f
        /*004a*/ 	.short	(.L_13 - .L_12)
	.align		4
.L_12:
        /*004c*/ 	.word	index@(_Z18simple_copy_kernelItEvPT_PKS0_m)
        /*0050*/ 	.word	0x00000008


	//----- nvinfo : EIATTR_FRAME_SIZE
	.align		4
.L_13:
        /*0054*/ 	.byte	0x04, 0x11
        /*0056*/ 	.short	(.L_15 - .L_14)
	.align		4
.L_14:
        /*0058*/ 	.word	index@(_Z18simple_copy_kernelItEvPT_PKS0_m)
        /*005c*/ 	.word	0x00000000


	//----- nvinfo : EIATTR_REGCOUNT
	.align		4
.L_15:
        /*0060*/ 	.byte	0x04, 0x2f
        /*0062*/ 	.short	(.L_17 - .L_16)
	.align		4
.L_16:
        /*0064*/ 	.word	index@(_Z18simple_copy_kernelIhEvPT_PKS0_m)
        /*0068*/ 	.word	0x00000008


	//----- nvinfo : EIATTR_FRAME_SIZE
	.align		4
.L_17:
        /*006c*/ 	.byte	0x04, 0x11
        /*006e*/ 	.short	(.L_19 - .L_18)
	.align		4
.L_18:
        /*0070*/ 	.word	index@(_Z18simple_copy_kernelIhEvPT_PKS0_m)
        /*0074*/ 	.word	0x00000000


	//----- nvinfo : EIATTR_REGCOUNT
	.align		4
.L_19:
        /*0078*/ 	.byte	0x04, 0x2f
        /*007a*/ 	.short	(.L_21 - .L_20)
	.align		4
.L_20:
        /*007c*/ 	.word	index@(_Z24simple_block_copy_kernelI6ulong2Lj4EEvPT_PKS1_m)
        /*0080*/ 	.word	0x00000020


	//----- nvinfo : EIATTR_FRAME_SIZE
	.align		4
.L_21:
        /*0084*/ 	.byte	0x04, 0x11
        /*0086*/ 	.short	(.L_23 - .L_22)
	.align		4
.L_22:
        /*0088*/ 	.word	index@(_Z24simple_block_copy_kernelI6ulong2Lj4EEvPT_PKS1_m)
        /*008c*/ 	.word	0x00000000


	//----- nvinfo : EIATTR_REGCOUNT
	.align		4
.L_23:
        /*0090*/ 	.byte	0x04, 0x2f
        /*0092*/ 	.short	(.L_25 - .L_24)
	.align		4
.L_24:
        /*0094*/ 	.word	index@(_Z24simple_block_copy_kernelImLj4EEvPT_PKS0_m)
        /*0098*/ 	.word	0x0000001c


	//----- nvinfo : EIATTR_FRAME_SIZE
	.align		4
.L_25:
        /*009c*/ 	.byte	0x04, 0x11
        /*009e*/ 	.short	(.L_27 - .L_26)
	.align		4
.L_26:
        /*00a0*/ 	.word	index@(_Z24simple_block_copy_kernelImLj4EEvPT_PKS0_m)
        /*00a4*/ 	.word	0x00000000


	//----- nvinfo : EIATTR_REGCOUNT
	.align		4
.L_27:
        /*00a8*/ 	.byte	0x04, 0x2f
        /*00aa*/ 	.short	(.L_29 - .L_28)
	.align		4
.L_28:
        /*00ac*/ 	.word	index@(_Z24simple_block_copy_kernelIjLj4EEvPT_PKS0_m)
        /*00b0*/ 	.word	0x0000001c


	//----- nvinfo : EIATTR_FRAME_SIZE
	.align		4
.L_29:
        /*00b4*/ 	.byte	0x04, 0x11
        /*00b6*/ 	.short	(.L_31 - .L_30)
	.align		4
.L_30:
        /*00b8*/ 	.word	index@(_Z24simple_block_copy_kernelIjLj4EEvPT_PKS0_m)
        /*00bc*/ 	.word	0x00000000


	//----- nvinfo : EIATTR_REGCOUNT
	.align		4
.L_31:
        /*00c0*/ 	.byte	0x04, 0x2f
        /*00c2*/ 	.short	(.L_33 - .L_32)
	.align		4
.L_32:
        /*00c4*/ 	.word	index@(_Z24simple_block_copy_kernelItLj4EEvPT_PKS0_m)
        /*00c8*/ 	.word	0x0000001c


	//----- nvinfo : EIATTR_FRAME_SIZE
	.align		4
.L_33:
        /*00cc*/ 	.byte	0x04, 0x11
        /*00ce*/ 	.short	(.L_35 - .L_34)
	.align		4
.L_34:
        /*00d0*/ 	.word	index@(_Z24simple_block_copy_kernelItLj4EEvPT_PKS0_m)
        /*00d4*/ 	.word	0x00000000


	//----- nvinfo : EIATTR_REGCOUNT
	.align		4
.L_35:
        /*00d8*/ 	.byte	0x04, 0x2f
        /*00da*/ 	.short	(.L_37 - .L_36)
	.align		4
.L_36:
        /*00dc*/ 	.word	index@(_Z24simple_block_copy_kernelIhLj4EEvPT_PKS0_m)
        /*00e0*/ 	.word	0x0000001a


	//----- nvinfo : EIATTR_FRAME_SIZE
	.align		4
.L_37:
        /*00e4*/ 	.byte	0x04, 0x11
        /*00e6*/ 	.short	(.L_39 - .L_38)
	.align		4
.L_38:
        /*00e8*/ 	.word	index@(_Z24simple_block_copy_kernelIhLj4EEvPT_PKS0_m)
        /*00ec*/ 	.word	0x00000000


	//----- nvinfo : EIATTR_MIN_STACK_SIZE
	.align		4
.L_39:
        /*00f0*/ 	.byte	0x04, 0x12
        /*00f2*/ 	.short	(.L_41 - .L_40)
	.align		4
.L_40:
        /*00f4*/ 	.word	index@(_Z24simple_block_copy_kernelIhLj4EEvPT_PKS0_m)
        /*00f8*/ 	.word	0x00000000


	//----- nvinfo : EIATTR_MIN_STACK_SIZE
	.align		4
.L_41:
        /*00fc*/ 	.byte	0x04, 0x12
        /*00fe*/ 	.short	(.L_43 - .L_42)
	.align		4
.L_42:
        /*0100*/ 	.word	index@(_Z24simple_block_copy_kernelItLj4EEvPT_PKS0_m)
        /*0104*/ 	.word	0x00000000


	//----- nvinfo : EIATTR_MIN_STACK_SIZE
	.align		4
.L_43:
        /*0108*/ 	.byte	0x04, 0x12
        /*010a*/ 	.short	(.L_45 - .L_44)
	.align		4
.L_44:
        /*010c*/ 	.word	index@(_Z24simple_block_copy_kernelIjLj4EEvPT_PKS0_m)
        /*0110*/ 	.word	0x00000000


	//----- nvinfo : EIATTR_MIN_STACK_SIZE
	.align		4
.L_45:
        /*0114*/ 	.byte	0x04, 0x12
        /*0116*/ 	.short	(.L_47 - .L_46)
	.align		4
.L_46:
        /*0118*/ 	.word	index@(_Z24simple_block_copy_kernelImLj4EEvPT_PKS0_m)
        /*011c*/ 	.word	0x00000000


	//----- nvinfo : EIATTR_MIN_STACK_SIZE
	.align		4
.L_47:
        /*0120*/ 	.byte	0x04, 0x12
        /*0122*/ 	.short	(.L_49 - .L_48)
	.align		4
.L_48:
        /*0124*/ 	.word	index@(_Z24simple_block_copy_kernelI6ulong2Lj4EEvPT_PKS1_m)
        /*0128*/ 	.word	0x00000000


	//----- nvinfo : EIATTR_MIN_STACK_SIZE
	.align		4
.L_49:
        /*012c*/ 	.byte	0x04, 0x12
        /*012e*/ 	.short	(.L_51 - .L_50)
	.align		4
.L_50:
        /*0130*/ 	.word	index@(_Z18simple_copy_kernelIhEvPT_PKS0_m)
        /*0134*/ 	.word	0x00000000


	//----- nvinfo : EIATTR_MIN_STACK_SIZE
	.align		4
.L_51:
        /*0138*/ 	.byte	0x04, 0x12
        /*013a*/ 	.short	(.L_53 - .L_52)
	.align		4
.L_52:
        /*013c*/ 	.word	index@(_Z18simple_copy_kernelItEvPT_PKS0_m)
        /*0140*/ 	.word	0x00000000


	//----- nvinfo : EIATTR_MIN_STACK_SIZE
	.align		4
.L_53:
        /*0144*/ 	.byte	0x04, 0x12
        /*0146*/ 	.short	(.L_55 - .L_54)
	.align		4
.L_54:
        /*0148*/ 	.word	index@(_Z18simple_copy_kernelIjEvPT_PKS0_m)
        /*014c*/ 	.word	0x00000000


	//----- nvinfo : EIATTR_MIN_STACK_SIZE
	.align		4
.L_55:
        /*0150*/ 	.byte	0x04, 0x12
        /*0152*/ 	.short	(.L_57 - .L_56)
	.align		4
.L_56:
        /*0154*/ 	.word	index@(_Z18simple_copy_kernelImEvPT_PKS0_m)
        /*0158*/ 	.word	0x00000000


	//----- nvinfo : EIATTR_MIN_STACK_SIZE
	.align		4
.L_57:
        /*015c*/ 	.byte	0x04, 0x12
        /*015e*/ 	.short	(.L_59 - .L_58)
	.align		4
.L_58:
        /*0160*/ 	.word	index@(_Z18simple_copy_kernelI6ulong2EvPT_PKS1_m)
        /*0164*/ 	.word	0x00000000
.L_59:


//--------------------- .nv.compat                --------------------------
	.section	.nv.compat,"",@"SHT_CUDA_COMPAT_INFO"
	.align	4
        /*0000*/ 	.byte	0x02, 0x09, 0x00, 0x00, 0x02, 0x02, 0x01, 0x00, 0x02, 0x05, 0x05, 0x00, 0x03, 0x07, 0x01, 0x01
        /*0010*/ 	.byte	0x02, 0x03, 0x00, 0x00, 0x02, 0x06, 0x01, 0x00, 0x04, 0x0b, 0x08, 0x00, 0x09, 0x00, 0x00, 0x00
        /*0020*/ 	.byte	0x00, 0x00, 0x00, 0x00


//--------------------- .nv.info._Z24simple_block_copy_kernelIhLj4EEvPT_PKS0_m --------------------------
	.section	.nv.info._Z24simple_block_copy_kernelIhLj4EEvPT_PKS0_m,"",@"SHT_CUDA_INFO"
	.sectionflags	@""
	.align	4


	//----- nvinfo : EIATTR_CUDA_API_VERSION
	.align		4
        /*0000*/ 	.byte	0x04, 0x37
        /*0002*/ 	.short	(.L_61 - .L_60)
.L_60:
        /*0004*/ 	.word	0x00000082


	//----- nvinfo : EIATTR_KPARAM_INFO
	.align		4
.L_61:
        /*0008*/ 	.byte	0x04, 0x17
        /*000a*/ 	.short	(.L_63 - .L_62)
.L_62:
        /*000c*/ 	.word	0x00000000
        /*0010*/ 	.short	0x0002
        /*0012*/ 	.short	0x0010
        /*0014*/ 	.byte	0x00, 0xf0, 0x21, 0x00


	//----- nvinfo : EIATTR_KPARAM_INFO
	.align		4
.L_63:
        /*0018*/ 	.byte	0x04, 0x17
        /*001a*/ 	.short	(.L_65 - .L_64)
.L_64:
        /*001c*/ 	.word	0x00000000
        /*0020*/ 	.short	0x0001
        /*0022*/ 	.short	0x0008
        /*0024*/ 	.byte	0x00, 0xf5, 0x21, 0x00


	//----- nvinfo : EIATTR_KPARAM_INFO
	.align		4
.L_65:
        /*0028*/ 	.byte	0x04, 0x17
        /*002a*/ 	.short	(.L_67 - .L_66)
.L_66:
        /*002c*/ 	.word	0x00000000
        /*0030*/ 	.short	0x0000
        /*0032*/ 	.short	0x0000
        /*0034*/ 	.byte	0x00, 0xf5, 0x21, 0x00


	//----- nvinfo : EIATTR_SPARSE_MMA_MASK
	.align		4
.L_67:
        /*0038*/ 	.byte	0x03, 0x50
        /*003a*/ 	.short	0x0000


	//----- nvinfo : EIATTR_MAXREG_COUNT
	.align		4
        /*003c*/ 	.byte	0x03, 0x1b
        /*003e*/ 	.short	0x00ff


	//----- nvinfo : EIATTR_MERCURY_ISA_VERSION
	.align		4
        /*0040*/ 	.byte	0x03, 0x5f
        /*0042*/ 	.short	0x0101


	//----- nvinfo : EIATTR_VRC_CTA_INIT_COUNT
	.align		4
        /*0044*/ 	.byte	0x02, 0x4a
	.zero		1
	.zero		1


	//----- nvinfo : EIATTR_EXIT_INSTR_OFFSETS
	.align		4
        /*0048*/ 	.byte	0x04, 0x1c
        /*004a*/ 	.short	(.L_69 - .L_68)


	//   ....[0]....
.L_68:
        /*004c*/ 	.word	0x000000a0


	//   ....[1]....
        /*0050*/ 	.word	0x00000360


	//   ....[2]....
        /*0054*/ 	.word	0x000003a0


	//   ....[3]....
        /*0058*/ 	.word	0x00000540


	//----- nvinfo : EIATTR_CRS_STACK_SIZE
	.align		4
.L_69:
        /*005c*/ 	.byte	0x04, 0x1e
        /*005e*/ 	.short	(.L_71 - .L_70)
.L_70:
        /*0060*/ 	.word	0x00000000


	//----- nvinfo : EIATTR_CBANK_PARAM_SIZE
	.align		4
.L_71:
        /*0064*/ 	.byte	0x03, 0x19
        /*0066*/ 	.short	0x0018


	//----- nvinfo : EIATTR_PARAM_CBANK
	.align		4
        /*0068*/ 	.byte	0x04, 0x0a
        /*006a*/ 	.short	(.L_73 - .L_72)
	.align		4
.L_72:
        /*006c*/ 	.word	index@(.nv.constant0._Z24simple_block_copy_kernelIhLj4EEvPT_PKS0_m)
        /*0070*/ 	.short	0x0380
        /*0072*/ 	.short	0x0018


	//----- nvinfo : EIATTR_SW_WAR
	.align		4
.L_73:
        /*0074*/ 	.byte	0x04, 0x36
        /*0076*/ 	.short	(.L_75 - .L_74)
.L_74:
        /*0078*/ 	.word	0x00000008
.L_75:


//--------------------- .nv.info._Z24simple_block_copy_kernelItLj4EEvPT_PKS0_m --------------------------
	.section	.nv.info._Z24simple_block_copy_kernelItLj4EEvPT_PKS0_m,"",@"SHT_CUDA_INFO"
	.sectionflags	@""
	.align	4


	//----- nvinfo : EIATTR_CUDA_API_VERSION
	.align		4
        /*0000*/ 	.byte	0x04, 0x37
        /*0002*/ 	.short	(.L_77 - .L_76)
.L_76:
        /*0004*/ 	.word	0x00000082


	//----- nvinfo : EIATTR_KPARAM_INFO
	.align		4
.L_77:
        /*0008*/ 	.byte	0x04, 0x17
        /*000a*/ 	.short	(.L_79 - .L_78)
.L_78:
        /*000c*/ 	.word	0x00000000
        /*0010*/ 	.short	0x0002
        /*0012*/ 	.short	0x0010
        /*0014*/ 	.byte	0x00, 0xf0, 0x21, 0x00


	//----- nvinfo : EIATTR_KPARAM_INFO
	.align		4
.L_79:
        /*0018*/ 	.byte	0x04, 0x17
        /*001a*/ 	.short	(.L_81 - .L_80)
.L_80:
        /*001c*/ 	.word	0x00000000
        /*0020*/ 	.short	0x0001
        /*0022*/ 	.short	0x0008
        /*0024*/ 	.byte	0x00, 0xf5, 0x21, 0x00


	//----- nvinfo : EIATTR_KPARAM_INFO
	.align		4
.L_81:
        /*0028*/ 	.byte	0x04, 0x17
        /*002a*/ 	.short	(.L_83 - .L_82)
.L_82:
        /*002c*/ 	.word	0x00000000
        /*0030*/ 	.short	0x0000
        /*0032*/ 	.short	0x0000
        /*0034*/ 	.byte	0x00, 0xf5, 0x21, 0x00


	//----- nvinfo : EIATTR_SPARSE_MMA_MASK
	.align		4
.L_83:
        /*0038*/ 	.byte	0x03, 0x50
        /*003a*/ 	.short	0x0000


	//----- nvinfo : EIATTR_MAXREG_COUNT
	.align		4
        /*003c*/ 	.byte	0x03, 0x1b
        /*003e*/ 	.short	0x00ff


	//----- nvinfo : EIATTR_MERCURY_ISA_VERSION
	.align		4
        /*0040*/ 	.byte	0x03, 0x5f
        /*0042*/ 	.short	0x0101


	//----- nvinfo : EIATTR_VRC_CTA_INIT_COUNT
	.align		4
        /*0044*/ 	.byte	0x02, 0x4a
	.zero		1
	.zero		1


	//----- nvinfo : EIATTR_EXIT_INSTR_OFFSETS
	.align		4
        /*0048*/ 	.byte	0x04, 0x1c
        /*004a*/ 	.short	(.L_85 - .L_84)


	//   ....[0]....
.L_84:
        /*004c*/ 	.word	0x000000a0


	//   ....[1]....
        /*0050*/ 	.word	0x00000380


	//   ....[2]....
        /*0054*/ 	.word	0x000003c0


	//   ....[3]....
        /*0058*/ 	.word	0x00000520


	//----- nvinfo : EIATTR_CRS_STACK_SIZE
	.align		4
.L_85:
        /*005c*/ 	.byte	0x04, 0x1e
        /*005e*/ 	.short	(.L_87 - .L_86)
.L_86:
        /*0060*/ 	.word	0x00000000


	//----- nvinfo : EIATTR_CBANK_PARAM_SIZE
	.align		4
.L_87:
        /*0064*/ 	.byte	0x03, 0x19
        /*0066*/ 	.short	0x0018


	//----- nvinfo : EIATTR_PARAM_CBANK
	.align		4
        /*0068*/ 	.byte	0x04, 0x0a
        /*006a*/ 	.short	(.L_89 - .L_88)
	.align		4
.L_88:
        /*006c*/ 	.word	index@(.nv.constant0._Z24simple_block_copy_kernelItLj4EEvPT_PKS0_m)
        /*0070*/ 	.short	0x0380
        /*0072*/ 	.short	0x0018


	//----- nvinfo : EIATTR_SW_WAR
	.align		4
.L_89:
        /*0074*/ 	.byte	0x04, 0x36
        /*0076*/ 	.short	(.L_91 - .L_90)
.L_90:
        /*0078*/ 	.word	0x00000008
.L_91:


//--------------------- .nv.info._Z24simple_block_copy_kernelIjLj4EEvPT_PKS0_m --------------------------
	.section	.nv.info._Z24simple_block_copy_kernelIjLj4EEvPT_PKS0_m,"",@"SHT_CUDA_INFO"
	.sectionflags	@""
	.align	4


	//----- nvinfo : EIATTR_CUDA_API_VERSION
	.align		4
        /*0000*/ 	.byte	0x04, 0x37
        /*0002*/ 	.short	(.L_93 - .L_92)
.L_92:
        /*0004*/ 	.word	0x00000082


	//----- nvinfo : EIATTR_KPARAM_INFO
	.align		4
.L_93:
        /*0008*/ 	.byte	0x04, 0x17
        /*000a*/ 	.short	(.L_95 - .L_94)
.L_94:
        /*000c*/ 	.word	0x00000000
        /*0010*/ 	.short	0x0002
        /*0012*/ 	.short	0x0010
        /*0014*/ 	.byte	0x00, 0xf0, 0x21, 0x00


	//----- nvinfo : EIATTR_KPARAM_INFO
	.align		4
.L_95:
        /*0018*/ 	.byte	0x04, 0x17
        /*001a*/ 	.short	(.L_97 - .L_96)
.L_96:
        /*001c*/ 	.word	0x00000000
        /*0020*/ 	.short	0x0001
        /*0022*/ 	.short	0x0008
        /*0024*/ 	.byte	0x00, 0xf5, 0x21, 0x00


	//----- nvinfo : EIATTR_KPARAM_INFO
	.align		4
.L_97:
        /*0028*/ 	.byte	0x04, 0x17
        /*002a*/ 	.short	(.L_99 - .L_98)
.L_98:
        /*002c*/ 	.word	0x00000000
        /*0030*/ 	.short	0x0000
        /*0032*/ 	.short	0x0000
        /*0034*/ 	.byte	0x00, 0xf5, 0x21, 0x00


	//----- nvinfo : EIATTR_SPARSE_MMA_MASK
	.align		4
.L_99:
        /*0038*/ 	.byte	0x03, 0x50
        /*003a*/ 	.short	0x0000


	//----- nvinfo : EIATTR_MAXREG_COUNT
	.align		4
        /*003c*/ 	.byte	0x03, 0x1b
        /*003e*/ 	.short	0x00ff


	//----- nvinfo : EIATTR_MERCURY_ISA_VERSION
	.align		4
        /*0040*/ 	.byte	0x03, 0x5f
        /*0042*/ 	.short	0x0101


	//----- nvinfo : EIATTR_VRC_CTA_INIT_COUNT
	.align		4
        /*0044*/ 	.byte	0x02, 0x4a
	.zero		1
	.zero		1


	//----- nvinfo : EIATTR_EXIT_INSTR_OFFSETS
	.align		4
        /*0048*/ 	.byte	0x04, 0x1c
        /*004a*/ 	.short	(.L_101 - .L_100)


	//   ....[0]....
.L_100:
        /*004c*/ 	.word	0x000000a0


	//   ....[1]....
        /*0050*/ 	.word	0x00000380


	//   ....[2]....
        /*0054*/ 	.word	0x000003c0


	//   ....[3]....
        /*0058*/ 	.word	0x00000520


	//----- nvinfo : EIATTR_CRS_STACK_SIZE
	.align		4
.L_101:
        /*005c*/ 	.byte	0x04, 0x1e
        /*005e*/ 	.short	(.L_103 - .L_102)
.L_102:
        /*0060*/ 	.word	0x00000000


	//----- nvinfo : EIATTR_CBANK_PARAM_SIZE
	.align		4
.L_103:
        /*0064*/ 	.byte	0x03, 0x19
        /*0066*/ 	.short	0x0018


	//----- nvinfo : EIATTR_PARAM_CBANK
	.align		4
        /*0068*/ 	.byte	0x04, 0x0a
        /*006a*/ 	.short	(.L_105 - .L_104)
	.align		4
.L_104:
        /*006c*/ 	.word	index@(.nv.constant0._Z24simple_block_copy_kernelIjLj4EEvPT_PKS0_m)
        /*0070*/ 	.short	0x0380
        /*0072*/ 	.short	0x0018


	//----- nvinfo : EIATTR_SW_WAR
	.align		4
.L_105:
        /*0074*/ 	.byte	0x04, 0x36
        /*0076*/ 	.short	(.L_107 - .L_106)
.L_106:
        /*0078*/ 	.word	0x00000008
.L_107:


//--------------------- .nv.info._Z24simple_block_copy_kernelImLj4EEvPT_PKS0_m --------------------------
	.section	.nv.info._Z24simple_block_copy_kernelImLj4EEvPT_PKS0_m,"",@"SHT_CUDA_INFO"
	.sectionflags	@""
	.align	4


	//----- nvinfo : EIATTR_CUDA_API_VERSION
	.align		4
        /*0000*/ 	.byte	0x04, 0x37
        /*0002*/ 	.short	(.L_109 - .L_108)
.L_108:
        /*0004*/ 	.word	0x00000082


	//----- nvinfo : EIATTR_KPARAM_INFO
	.align		4
.L_109:
        /*0008*/ 	.byte	0x04, 0x17
        /*000a*/ 	.short	(.L_111 - .L_110)
.L_110:
        /*000c*/ 	.word	0x00000000
        /*0010*/ 	.short	0x0002
        /*0012*/ 	.short	0x0010
        /*0014*/ 	.byte	0x00, 0xf0, 0x21, 0x00


	//----- nvinfo : EIATTR_KPARAM_INFO
	.align		4
.L_111:
        /*0018*/ 	.byte	0x04, 0x17
        /*001a*/ 	.short	(.L_113 - .L_112)
.L_112:
        /*001c*/ 	.word	0x00000000
        /*0020*/ 	.short	0x0001
        /*0022*/ 	.short	0x0008
        /*0024*/ 	.byte	0x00, 0xf5, 0x21, 0x00


	//----- nvinfo : EIATTR_KPARAM_INFO
	.align		4
.L_113:
        /*0028*/ 	.byte	0x04, 0x17
        /*002a*/ 	.short	(.L_115 - .L_114)
.L_114:
        /*002c*/ 	.word	0x00000000
        /*0030*/ 	.short	0x0000
        /*0032*/ 	.short	0x0000
        /*0034*/ 	.byte	0x00, 0xf5, 0x21, 0x00


	//----- nvinfo : EIATTR_SPARSE_MMA_MASK
	.align		4
.L_115:
        /*0038*/ 	.byte	0x03, 0x50
        /*003a*/ 	.short	0x0000


	//----- nvinfo : EIATTR_MAXREG_COUNT
	.align		4
        /*003c*/ 	.byte	0x03, 0x1b
        /*003e*/ 	.short	0x00ff


	//----- nvinfo : EIATTR_MERCURY_ISA_VERSION
	.align		4
        /*0040*/ 	.byte	0x03, 0x5f
        /*0042*/ 	.short	0x0101


	//----- nvinfo : EIATTR_VRC_CTA_INIT_COUNT
	.align		4
        /*0044*/ 	.byte	0x02, 0x4a
	.zero		1
	.zero		1


	//----- nvinfo : EIATTR_EXIT_INSTR_OFFSETS
	.align		4
        /*0048*/ 	.byte	0x04, 0x1c
        /*004a*/ 	.short	(.L_117 - .L_116)


	//   ....[0]....
.L_116:
        /*004c*/ 	.word	0x000000a0


	//   ....[1]....
        /*0050*/ 	.word	0x00000380


	//   ....[2]....
        /*0054*/ 	.word	0x000003c0


	//   ....[3]....
        /*0058*/ 	.word	0x00000520


	//----- nvinfo : EIATTR_CRS_STACK_SIZE
	.align		4
.L_117:
        /*005c*/ 	.byte	0x04, 0x1e
        /*005e*/ 	.short	(.L_119 - .L_118)
.L_118:
        /*0060*/ 	.word	0x00000000


	//----- nvinfo : EIATTR_CBANK_PARAM_SIZE
	.align		4
.L_119:
        /*0064*/ 	.byte	0x03, 0x19
        /*0066*/ 	.short	0x0018


	//----- nvinfo : EIATTR_PARAM_CBANK
	.align		4
        /*0068*/ 	.byte	0x04, 0x0a
        /*006a*/ 	.short	(.L_121 - .L_120)
	.align		4
.L_120:
        /*006c*/ 	.word	index@(.nv.constant0._Z24simple_block_copy_kernelImLj4EEvPT_PKS0_m)
        /*0070*/ 	.short	0x0380
        /*0072*/ 	.short	0x0018


	//----- nvinfo : EIATTR_SW_WAR
	.align		4
.L_121:
        /*0074*/ 	.byte	0x04, 0x36
        /*0076*/ 	.short	(.L_123 - .L_122)
.L_122:
        /*0078*/ 	.word	0x00000008
.L_123:


//--------------------- .nv.info._Z24simple_block_copy_kernelI6ulong2Lj4EEvPT_PKS1_m --------------------------
	.section	.nv.info._Z24simple_block_copy_kernelI6ulong2Lj4EEvPT_PKS1_m,"",@"SHT_CUDA_INFO"
	.sectionflags	@""
	.align	4


	//----- nvinfo : EIATTR_CUDA_API_VERSION
	.align		4
        /*0000*/ 	.byte	0x04, 0x37
        /*0002*/ 	.short	(.L_125 - .L_124)
.L_124:
        /*0004*/ 	.word	0x00000082


	//----- nvinfo : EIATTR_KPARAM_INFO
	.align		4
.L_125:
        /*0008*/ 	.byte	0x04, 0x17
        /*000a*/ 	.short	(.L_127 - .L_126)
.L_126:
        /*000c*/ 	.word	0x00000000
        /*0010*/ 	.short	0x0002
        /*0012*/ 	.short	0x0010
        /*0014*/ 	.byte	0x00, 0xf0, 0x21, 0x00


	//----- nvinfo : EIATTR_KPARAM_INFO
	.align		4
.L_127:
        /*0018*/ 	.byte	0x04, 0x17
        /*001a*/ 	.short	(.L_129 - .L_128)
.L_128:
        /*001c*/ 	.word	0x00000000
        /*0020*/ 	.short	0x0001
        /*0022*/ 	.short	0x0008
        /*0024*/ 	.byte	0x00, 0xf5, 0x21, 0x00


	//----- nvinfo : EIATTR_KPARAM_INFO
	.align		4
.L_129:
        /*0028*/ 	.byte	0x04, 0x17
        /*002a*/ 	.short	(.L_131 - .L_130)
.L_130:
        /*002c*/ 	.word	0x00000000
        /*0030*/ 	.short	0x0000
        /*0032*/ 	.short	0x0000
        /*0034*/ 	.byte	0x00, 0xf5, 0x21, 0x00


	//----- nvinfo : EIATTR_SPARSE_MMA_MASK
	.align		4
.L_131:
        /*0038*/ 	.byte	0x03, 0x50
        /*003a*/ 	.short	0x0000


	//----- nvinfo : EIATTR_MAXREG_COUNT
	.align		4
        /*003c*/ 	.byte	0x03, 0x1b
        /*003e*/ 	.short	0x00ff


	//----- nvinfo : EIATTR_MERCURY_ISA_VERSION
	.align		4
        /*0040*/ 	.byte	0x03, 0x5f
        /*0042*/ 	.short	0x0101


	//----- nvinfo : EIATTR_VRC_CTA_INIT_COUNT
	.align		4
        /*0044*/ 	.byte	0x02, 0x4a
	.zero		1
	.zero		1


	//----- nvinfo : EIATTR_EXIT_INSTR_OFFSETS
	.align		4
        /*0048*/ 	.byte	0x04, 0x1c
        /*004a*/ 	.short	(.L_133 - .L_132)


	//   ....[0]....
.L_132:
        /*004c*/ 	.word	0x000000a0


	//   ....[1]....
        /*0050*/ 	.word	0x00000380


	//   ....[2]....
        /*0054*/ 	.word	0x000003c0


	//   ....[3]....
        /*0058*/ 	.word	0x00000520


	//----- nvinfo : EIATTR_CRS_STACK_SIZE
	.align		4
.L_133:
        /*005c*/ 	.byte	0x04, 0x1e
        /*005e*/ 	.short	(.L_135 - .L_134)
.L_134:
        /*0060*/ 	.word	0x00000000


	//----- nvinfo : EIATTR_CBANK_PARAM_SIZE
	.align		4
.L_135:
        /*0064*/ 	.byte	0x03, 0x19
        /*0066*/ 	.short	0x0018


	//----- nvinfo : EIATTR_PARAM_CBANK
	.align		4
        /*0068*/ 	.byte	0x04, 0x0a
        /*006a*/ 	.short	(.L_137 - .L_136)
	.align		4
.L_136:
        /*006c*/ 	.word	index@(.nv.constant0._Z24simple_block_copy_kernelI6ulong2Lj4EEvPT_PKS1_m)
        /*0070*/ 	.short	0x0380
        /*0072*/ 	.short	0x0018


	//----- nvinfo : EIATTR_SW_WAR
	.align		4
.L_137:
        /*0074*/ 	.byte	0x04, 0x36
        /*0076*/ 	.short	(.L_139 - .L_138)
.L_138:
        /*0078*/ 	.word	0x00000008
.L_139:


//--------------------- .nv.info._Z18simple_copy_kernelIhEvPT_PKS0_m --------------------------
	.section	.nv.info._Z18simple_copy_kernelIhEvPT_PKS0_m,"",@"SHT_CUDA_INFO"
	.sectionflags	@""
	.align	4


	//----- nvinfo : EIATTR_CUDA_API_VERSION
	.align		4
        /*0000*/ 	.byte	0x04, 0x37
        /*0002*/ 	.short	(.L_141 - .L_140)
.L_140:
        /*0004*/ 	.word	0x00000082


	//----- nvinfo : EIATTR_KPARAM_INFO
	.align		4
.L_141:
        /*0008*/ 	.byte	0x04, 0x17
        /*000a*/ 	.short	(.L_143 - .L_142)
.L_142:
        /*000c*/ 	.word	0x00000000
        /*0010*/ 	.short	0x0002
        /*0012*/ 	.short	0x0010
        /*0014*/ 	.byte	0x00, 0xf0, 0x21, 0x00


	//----- nvinfo : EIATTR_KPARAM_INFO
	.align		4
.L_143:
        /*0018*/ 	.byte	0x04, 0x17
        /*001a*/ 	.short	(.L_145 - .L_144)
.L_144:
        /*001c*/ 	.word	0x00000000
        /*0020*/ 	.short	0x0001
        /*0022*/ 	.short	0x0008
        /*0024*/ 	.byte	0x00, 0xf5, 0x21, 0x00


	//----- nvinfo : EIATTR_KPARAM_INFO
	.align		4
.L_145:
        /*0028*/ 	.byte	0x04, 0x17
        /*002a*/ 	.short	(.L_147 - .L_146)
.L_146:
        /*002c*/ 	.word	0x00000000
        /*0030*/ 	.short	0x0000
        /*0032*/ 	.short	0x0000
        /*0034*/ 	.byte	0x00, 0xf5, 0x21, 0x00


	//----- nvinfo : EIATTR_SPARSE_MMA_MASK
	.align		4
.L_147:
        /*0038*/ 	.byte	0x03, 0x50
        /*003a*/ 	.short	0x0000


	//----- nvinfo : EIATTR_MAXREG_COUNT
	.align		4
        /*003c*/ 	.byte	0x03, 0x1b
        /*003e*/ 	.short	0x00ff


	//----- nvinfo : EIATTR_MERCURY_ISA_VERSION
	.align		4
        /*0040*/ 	.byte	0x03, 0x5f
        /*0042*/ 	.short	0x0101


	//----- nvinfo : EIATTR_VRC_CTA_INIT_COUNT
	.align		4
        /*0044*/ 	.byte	0x02, 0x4a
	.zero		1
	.zero		1


	//----- nvinfo : EIATTR_EXIT_INSTR_OFFSETS
	.align		4
        /*0048*/ 	.byte	0x04, 0x1c
        /*004a*/ 	.short	(.L_149 - .L_148)


	//   ....[0]....
.L_148:
        /*004c*/ 	.word	0x00000080


	//   ....[1]....
        /*0050*/ 	.word	0x00000110


	//----- nvinfo : EIATTR_CBANK_PARAM_SIZE
	.align		4
.L_149:
        /*0054*/ 	.byte	0x03, 0x19
        /*0056*/ 	.short	0x0018


	//----- nvinfo : EIATTR_PARAM_CBANK
	.align		4
        /*0058*/ 	.byte	0x04, 0x0a
        /*005a*/ 	.short	(.L_151 - .L_150)
	.align		4
.L_150:
        /*005c*/ 	.word	index@(.nv.constant0._Z18simple_copy_kernelIhEvPT_PKS0_m)
        /*0060*/ 	.short	0x0380
        /*0062*/ 	.short	0x0018


	//----- nvinfo : EIATTR_SW_WAR
	.align		4
.L_151:
        /*0064*/ 	.byte	0x04, 0x36
        /*0066*/ 	.short	(.L_153 - .L_152)
.L_152:
        /*0068*/ 	.word	0x00000008
.L_153:


//--------------------- .nv.info._Z18simple_copy_kernelItEvPT_PKS0_m --------------------------
	.section	.nv.info._Z18simple_copy_kernelItEvPT_PKS0_m,"",@"SHT_CUDA_INFO"
	.sectionflags	@""
	.align	4


	//----- nvinfo : EIATTR_CUDA_API_VERSION
	.align		4
        /*0000*/ 	.byte	0x04, 0x37
        /*0002*/ 	.short	(.L_155 - .L_154)
.L_154:
        /*0004*/ 	.word	0x00000082


	//----- nvinfo : EIATTR_KPARAM_INFO
	.align		4
.L_155:
        /*0008*/ 	.byte	0x04, 0x17
        /*000a*/ 	.short	(.L_157 - .L_156)
.L_156:
        /*000c*/ 	.word	0x00000000
        /*0010*/ 	.short	0x0002
        /*0012*/ 	.short	0x0010
        /*0014*/ 	.byte	0x00, 0xf0, 0x21, 0x00


	//----- nvinfo : EIATTR_KPARAM_INFO
	.align		4
.L_157:
        /*0018*/ 	.byte	0x04, 0x17
        /*001a*/ 	.short	(.L_159 - .L_158)
.L_158:
        /*001c*/ 	.word	0x00000000
        /*0020*/ 	.short	0x0001
        /*0022*/ 	.short	0x0008
        /*0024*/ 	.byte	0x00, 0xf5, 0x21, 0x00


	//----- nvinfo : EIATTR_KPARAM_INFO
	.align		4
.L_159:
        /*0028*/ 	.byte	0x04, 0x17
        /*002a*/ 	.short	(.L_161 - .L_160)
.L_160:
        /*002c*/ 	.word	0x00000000
        /*0030*/ 	.short	0x0000
        /*0032*/ 	.short	0x0000
        /*0034*/ 	.byte	0x00, 0xf5, 0x21, 0x00


	//----- nvinfo : EIATTR_SPARSE_MMA_MASK
	.align		4
.L_161:
        /*0038*/ 	.byte	0x03, 0x50
        /*003a*/ 	.short	0x0000


	//----- nvinfo : EIATTR_MAXREG_COUNT
	.align		4
        /*003c*/ 	.byte	0x03, 0x1b
        /*003e*/ 	.short	0x00ff


	//----- nvinfo : EIATTR_MERCURY_ISA_VERSION
	.align		4
        /*0040*/ 	.byte	0x03, 0x5f
        /*0042*/ 	.short	0x0101


	//----- nvinfo : EIATTR_VRC_CTA_INIT_COUNT
	.align		4
        /*0044*/ 	.byte	0x02, 0x4a
	.zero		1
	.zero		1


	//----- nvinfo : EIATTR_EXIT_INSTR_OFFSETS
	.align		4
        /*0048*/ 	.byte	0x04, 0x1c
        /*004a*/ 	.short	(.L_163 - .L_162)


	//   ....[0]....
.L_162:
        /*004c*/ 	.word	0x00000080


	//   ....[1]....
        /*0050*/ 	.word	0x00000130


	//----- nvinfo : EIATTR_CBANK_PARAM_SIZE
	.align		4
.L_163:
        /*0054*/ 	.byte	0x03, 0x19
        /*0056*/ 	.short	0x0018


	//----- nvinfo : EIATTR_PARAM_CBANK
	.align		4
        /*0058*/ 	.byte	0x04, 0x0a
        /*005a*/ 	.short	(.L_165 - .L_164)
	.align		4
.L_164:
        /*005c*/ 	.word	index@(.nv.constant0._Z18simple_copy_kernelItEvPT_PKS0_m)
        /*0060*/ 	.short	0x0380
        /*0062*/ 	.short	0x0018


	//----- nvinfo : EIATTR_SW_WAR
	.align		4
.L_165:
        /*0064*/ 	.byte	0x04, 0x36
        /*0066*/ 	.short	(.L_167 - .L_166)
.L_166:
        /*0068*/ 	.word	0x00000008
.L_167:


//--------------------- .nv.info._Z18simple_copy_kernelIjEvPT_PKS0_m --------------------------
	.section	.nv.info._Z18simple_copy_kernelIjEvPT_PKS0_m,"",@"SHT_CUDA_INFO"
	.sectionflags	@""
	.align	4


	//----- nvinfo : EIATTR_CUDA_API_VERSION
	.align		4
        /*0000*/ 	.byte	0x04, 0x37
        /*0002*/ 	.short	(.L_169 - .L_168)
.L_168:
        /*0004*/ 	.word	0x00000082


	//----- nvinfo : EIATTR_KPARAM_INFO
	.align		4
.L_169:
        /*0008*/ 	.byte	0x04, 0x17
        /*000a*/ 	.short	(.L_171 - .L_170)
.L_170:
        /*000c*/ 	.word	0x00000000
        /*0010*/ 	.short	0x0002
        /*0012*/ 	.short	0x0010
        /*0014*/ 	.byte	0x00, 0xf0, 0x21, 0x00


	//----- nvinfo : EIATTR_KPARAM_INFO
	.align		4
.L_171:
        /*0018*/ 	.byte	0x04, 0x17
        /*001a*/ 	.short	(.L_173 - .L_172)
.L_172:
        /*001c*/ 	.word	0x00000000
        /*0020*/ 	.short	0x0001
        /*0022*/ 	.short	0x0008
        /*0024*/ 	.byte	0x00, 0xf5, 0x21, 0x00


	//----- nvinfo : EIATTR_KPARAM_INFO
	.align		4
.L_173:
        /*0028*/ 	.byte	0x04, 0x17
        /*002a*/ 	.short	(.L_175 - .L_174)
.L_174:
        /*002c*/ 	.word	0x00000000
        /*0030*/ 	.short	0x0000
        /*0032*/ 	.short	0x0000
        /*0034*/ 	.byte	0x00, 0xf5, 0x21, 0x00


	//----- nvinfo : EIATTR_SPARSE_MMA_MASK
	.align		4
.L_175:
        /*0038*/ 	.byte	0x03, 0x50
        /*003a*/ 	.short	0x0000


	//----- nvinfo : EIATTR_MAXREG_COUNT
	.align		4
        /*003c*/ 	.byte	0x03, 0x1b
        /*003e*/ 	.short	0x00ff


	//----- nvinfo : EIATTR_MERCURY_ISA_VERSION
	.align		4
        /*0040*/ 	.byte	0x03, 0x5f
        /*0042*/ 	.short	0x0101


	//----- nvinfo : EIATTR_VRC_CTA_INIT_COUNT
	.align		4
        /*0044*/ 	.byte	0x02, 0x4a
	.zero		1
	.zero		1


	//----- nvinfo : EIATTR_EXIT_INSTR_OFFSETS
	.align		4
        /*0048*/ 	.byte	0x04, 0x1c
        /*004a*/ 	.short	(.L_177 - .L_176)


	//   ....[0]....
.L_176:
        /*004c*/ 	.word	0x00000080


	//   ....[1]....
        /*0050*/ 	.word	0x00000130


	//----- nvinfo : EIATTR_CBANK_PARAM_SIZE
	.align		4
.L_177:
        /*0054*/ 	.byte	0x03, 0x19
        /*0056*/ 	.short	0x0018


	//----- nvinfo : EIATTR_PARAM_CBANK
	.align		4
        /*0058*/ 	.byte	0x04, 0x0a
        /*005a*/ 	.short	(.L_179 - .L_178)
	.align		4
.L_178:
        /*005c*/ 	.word	index@(.nv.constant0._Z18simple_copy_kernelIjEvPT_PKS0_m)
        /*0060*/ 	.short	0x0380
        /*0062*/ 	.short	0x0018


	//----- nvinfo : EIATTR_SW_WAR
	.align		4
.L_179:
        /*0064*/ 	.byte	0x04, 0x36
        /*0066*/ 	.short	(.L_181 - .L_180)
.L_180:
        /*0068*/ 	.word	0x00000008
.L_181:


//--------------------- .nv.info._Z18simple_copy_kernelImEvPT_PKS0_m --------------------------
	.section	.nv.info._Z18simple_copy_kernelImEvPT_PKS0_m,"",@"SHT_CUDA_INFO"
	.sectionflags	@""
	.align	4


	//----- nvinfo : EIATTR_CUDA_API_VERSION
	.align		4
        /*0000*/ 	.byte	0x04, 0x37
        /*0002*/ 	.short	(.L_183 - .L_182)
.L_182:
        /*0004*/ 	.word	0x00000082


	//----- nvinfo : EIATTR_KPARAM_INFO
	.align		4
.L_183:
        /*0008*/ 	.byte	0x04, 0x17
        /*000a*/ 	.short	(.L_185 - .L_184)
.L_184:
        /*000c*/ 	.word	0x00000000
        /*0010*/ 	.short	0x0002
        /*0012*/ 	.short	0x0010
        /*0014*/ 	.byte	0x00, 0xf0, 0x21, 0x00


	//----- nvinfo : EIATTR_KPARAM_INFO
	.align		4
.L_185:
        /*0018*/ 	.byte	0x04, 0x17
        /*001a*/ 	.short	(.L_187 - .L_186)
.L_186:
        /*001c*/ 	.word	0x00000000
        /*0020*/ 	.short	0x0001
        /*0022*/ 	.short	0x0008
        /*0024*/ 	.byte	0x00, 0xf5, 0x21, 0x00


	//----- nvinfo : EIATTR_KPARAM_INFO
	.align		4
.L_187:
        /*0028*/ 	.byte	0x04, 0x17
        /*002a*/ 	.short	(.L_189 - .L_188)
.L_188:
        /*002c*/ 	.word	0x00000000
        /*0030*/ 	.short	0x0000
        /*0032*/ 	.short	0x0000
        /*0034*/ 	.byte	0x00, 0xf5, 0x21, 0x00


	//----- nvinfo : EIATTR_SPARSE_MMA_MASK
	.align		4
.L_189:
        /*0038*/ 	.byte	0x03, 0x50
        /*003a*/ 	.short	0x0000


	//----- nvinfo : EIATTR_MAXREG_COUNT
	.align		4
        /*003c*/ 	.byte	0x03, 0x1b
        /*003e*/ 	.short	0x00ff


	//----- nvinfo : EIATTR_MERCURY_ISA_VERSION
	.align		4
        /*0040*/ 	.byte	0x03, 0x5f
        /*0042*/ 	.short	0x0101


	//----- nvinfo : EIATTR_VRC_CTA_INIT_COUNT
	.align		4
        /*0044*/ 	.byte	0x02, 0x4a
	.zero		1
	.zero		1


	//----- nvinfo : EIATTR_EXIT_INSTR_OFFSETS
	.align		4
        /*0048*/ 	.byte	0x04, 0x1c
        /*004a*/ 	.short	(.L_191 - .L_190)


	//   ....[0]....
.L_190:
        /*004c*/ 	.word	0x00000080


	//   ....[1]....
        /*0050*/ 	.word	0x00000130


	//----- nvinfo : EIATTR_CBANK_PARAM_SIZE
	.align		4
.L_191:
        /*0054*/ 	.byte	0x03, 0x19
        /*0056*/ 	.short	0x0018


	//----- nvinfo : EIATTR_PARAM_CBANK
	.align		4
        /*0058*/ 	.byte	0x04, 0x0a
        /*005a*/ 	.short	(.L_193 - .L_192)
	.align		4
.L_192:
        /*005c*/ 	.word	index@(.nv.constant0._Z18simple_copy_kernelImEvPT_PKS0_m)
        /*0060*/ 	.short	0x0380
        /*0062*/ 	.short	0x0018


	//----- nvinfo : EIATTR_SW_WAR
	.align		4
.L_193:
        /*0064*/ 	.byte	0x04, 0x36
        /*0066*/ 	.short	(.L_195 - .L_194)
.L_194:
        /*0068*/ 	.word	0x00000008
.L_195:


//--------------------- .nv.info._Z18simple_copy_kernelI6ulong2EvPT_PKS1_m --------------------------
	.section	.nv.info._Z18simple_copy_kernelI6ulong2EvPT_PKS1_m,"",@"SHT_CUDA_INFO"
	.sectionflags	@""
	.align	4


	//----- nvinfo : EIATTR_CUDA_API_VERSION
	.align		4
        /*0000*/ 	.byte	0x04, 0x37
        /*0002*/ 	.short	(.L_197 - .L_196)
.L_196:
        /*0004*/ 	.word	0x00000082


	//----- nvinfo : EIATTR_KPARAM_INFO
	.align		4
.L_197:
        /*0008*/ 	.byte	0x04, 0x17
        /*000a*/ 	.short	(.L_199 - .L_198)
.L_198:
        /*000c*/ 	.word	0x00000000
        /*0010*/ 	.short	0x0002
        /*0012*/ 	.short	0x0010
        /*0014*/ 	.byte	0x00, 0xf0, 0x21, 0x00


	//----- nvinfo : EIATTR_KPARAM_INFO
	.align		4
.L_199:
        /*0018*/ 	.byte	0x04, 0x17
        /*001a*/ 	.short	(.L_201 - .L_200)
.L_200:
        /*001c*/ 	.word	0x00000000
        /*0020*/ 	.short	0x0001
        /*0022*/ 	.short	0x0008
        /*0024*/ 	.byte	0x00, 0xf5, 0x21, 0x00


	//----- nvinfo : EIATTR_KPARAM_INFO
	.align		4
.L_201:
        /*0028*/ 	.byte	0x04, 0x17
        /*002a*/ 	.short	(.L_203 - .L_202)
.L_202:
        /*002c*/ 	.word	0x00000000
        /*0030*/ 	.short	0x0000
        /*0032*/ 	.short	0x0000
        /*0034*/ 	.byte	0x00, 0xf5, 0x21, 0x00


	//----- nvinfo : EIATTR_SPARSE_MMA_MASK
	.align		4
.L_203:
        /*0038*/ 	.byte	0x03, 0x50
        /*003a*/ 	.short	0x0000


	//----- nvinfo : EIATTR_MAXREG_COUNT
	.align		4
        /*003c*/ 	.byte	0x03, 0x1b
        /*003e*/ 	.short	0x00ff


	//----- nvinfo : EIATTR_MERCURY_ISA_VERSION
	.align		4
        /*0040*/ 	.byte	0x03, 0x5f
        /*0042*/ 	.short	0x0101


	//----- nvinfo : EIATTR_VRC_CTA_INIT_COUNT
	.align		4
        /*0044*/ 	.byte	0x02, 0x4a
	.zero		1
	.zero		1


	//----- nvinfo : EIATTR_EXIT_INSTR_OFFSETS
	.align		4
        /*0048*/ 	.byte	0x04, 0x1c
        /*004a*/ 	.short	(.L_205 - .L_204)


	//   ....[0]....
.L_204:
        /*004c*/ 	.word	0x00000080


	//   ....[1]....
        /*0050*/ 	.word	0x00000130


	//----- nvinfo : EIATTR_CBANK_PARAM_SIZE
	.align		4
.L_205:
        /*0054*/ 	.byte	0x03, 0x19
        /*0056*/ 	.short	0x0018


	//----- nvinfo : EIATTR_PARAM_CBANK
	.align		4
        /*0058*/ 	.byte	0x04, 0x0a
        /*005a*/ 	.short	(.L_207 - .L_206)
	.align		4
.L_206:
        /*005c*/ 	.word	index@(.nv.constant0._Z18simple_copy_kernelI6ulong2EvPT_PKS1_m)
        /*0060*/ 	.short	0x0380
        /*0062*/ 	.short	0x0018


	//----- nvinfo : EIATTR_SW_WAR
	.align		4
.L_207:
        /*0064*/ 	.byte	0x04, 0x36
        /*0066*/ 	.short	(.L_209 - .L_208)
.L_208:
        /*0068*/ 	.word	0x00000008
.L_209:


//--------------------- .nv.callgraph             --------------------------
	.section	.nv.callgraph,"",@"SHT_CUDA_CALLGRAPH"
	.align	4
	.sectionentsize	8
	.align		4
        /*0000*/ 	.word	0x00000000
	.align		4
        /*0004*/ 	.word	0xffffffff
	.align		4
        /*0008*/ 	.word	0x00000000
	.align		4
        /*000c*/ 	.word	0xfffffffe
	.align		4
        /*0010*/ 	.word	0x00000000
	.align		4
        /*0014*/ 	.word	0xfffffffd
	.align		4
        /*0018*/ 	.word	0x00000000
	.align		4
        /*001c*/ 	.word	0xfffffffc


//--------------------- .text._Z24simple_block_copy_kernelIhLj4EEvPT_PKS0_m --------------------------
	.section	.text._Z24simple_block_copy_kernelIhLj4EEvPT_PKS0_m,"ax",@progbits
	.align	128
        .global         _Z24simple_block_copy_kernelIhLj4EEvPT_PKS0_m
        .type           _Z24simple_block_copy_kernelIhLj4EEvPT_PKS0_m,@function
        .size           _Z24simple_block_copy_kernelIhLj4EEvPT_PKS0_m,(.L_x_15 - _Z24simple_block_copy_kernelIhLj4EEvPT_PKS0_m)
        .other          _Z24simple_block_copy_kernelIhLj4EEvPT_PKS0_m,@"STO_CUDA_ENTRY STV_DEFAULT"
_Z24simple_block_copy_kernelIhLj4EEvPT_PKS0_m:
.text._Z24simple_block_copy_kernelIhLj4EEvPT_PKS0_m:
[----:B------:R-:W-:Y:S01]  /*0000*/  LDC R1, c[0x0][0x37c] ;  /* 0x0000df00ff017b82 */ /* 0x000fe20000000800 */
[----:B------:R-:W0:Y:S01]  /*0010*/  S2R R5, SR_CTAID.X ;  /* 0x0000000000057919 */ /* 0x000e220000002500 */
[----:B------:R-:W1:Y:S01]  /*0020*/  LDCU UR5, c[0x0][0x360] ;  /* 0x00006c00ff0577ac */ /* 0x000e620008000800 */
[----:B------:R-:W-:Y:S01]  /*0030*/  IMAD.MOV.U32 R3, RZ, RZ, RZ ;  /* 0x000000ffff037224 */ /* 0x000fe200078e00ff */
[----:B------:R-:W0:Y:S01]  /*0040*/  S2R R2, SR_TID.X ;  /* 0x0000000000027919 */ /* 0x000e220000002100 */
[----:B------:R-:W2:Y:S01]  /*0050*/  LDCU.64 UR8, c[0x0][0x390] ;  /* 0x00007200ff0877ac */ /* 0x000ea20008000a00 */
[----:B-1----:R-:W-:-:S06]  /*0060*/  USHF.L.U32 UR4, UR5, 0x2, URZ ;  /* 0x0000000205047899 */ /* 0x002fcc00080006ff */
[----:B0-----:R-:W-:-:S03]  /*0070*/  IMAD.WIDE.U32 R2, R5, UR4, R2 ;  /* 0x0000000405027c25 */ /* 0x001fc6000f8e0002 */
[----:B--2---:R-:W-:-:S04]  /*0080*/  ISETP.GE.U32.AND P0, PT, R2, UR8, PT ;  /* 0x0000000802007c0c */ /* 0x004fc8000bf06070 */
[----:B------:R-:W-:-:S13]  /*0090*/  ISETP.GE.U32.AND.EX P0, PT, R3, UR9, PT, P0 ;  /* 0x0000000903007c0c */ /* 0x000fda000bf06100 */
[----:B------:R-:W-:Y:S05]  /*00a0*/  @P0 EXIT ;  /* 0x000000000000094d */ /* 0x000fea0003800000 */
[----:B------:R-:W-:Y:S01]  /*00b0*/  IADD3 R0, P1, PT, R2, UR4, RZ ;  /* 0x0000000402007c10 */ /* 0x000fe2000ff3e0ff */
[----:B------:R-:W0:Y:S03]  /*00c0*/  LDCU.64 UR6, c[0x0][0x358] ;  /* 0x00006b00ff0677ac */ /* 0x000e260008000a00 */
[----:B------:R-:W-:Y:S01]  /*00d0*/  ISETP.GE.U32.AND P0, PT, R0, UR8, PT ;  /* 0x0000000800007c0c */ /* 0x000fe2000bf06070 */
[----:B------:R-:W-:-:S05]  /*00e0*/  IMAD.X R0, RZ, RZ, R3, P1 ;  /* 0x000000ffff007224 */ /* 0x000fca00008e0603 */
[----:B------:R-:W-:-:S13]  /*00f0*/  ISETP.GE.U32.AND.EX P0, PT, R0, UR9, PT, P0 ;  /* 0x0000000900007c0c */ /* 0x000fda000bf06100 */
[----:B0-----:R-:W-:Y:S05]  /*0100*/  @!P0 BRA `(.L_x_0) ;  /* 0x0000000000a88947 */ /* 0x001fea0003800000 */
[----:B------:R-:W-:Y:S01]  /*0110*/  IADD3 R18, P0, PT, R2, UR5, RZ ;  /* 0x0000000502127c10 */ /* 0x000fe2000ff1e0ff */
[----:B------:R-:W0:Y:S01]  /*0120*/  LDCU.64 UR10, c[0x0][0x388] ;  /* 0x00007100ff0a77ac */ /* 0x000e220008000a00 */
[----:B------:R-:W1:Y:S02]  /*0130*/  LDC.64 R4, c[0x0][0x380] ;  /* 0x0000e000ff047b82 */ /* 0x000e640000000a00 */
[C---:B------:R-:W-:Y:S01]  /*0140*/  IADD3 R23, P2, PT, R18.reuse, UR5, RZ ;  /* 0x0000000512177c10 */ /* 0x040fe2000ff5e0ff */
[----:B------:R-:W-:Y:S01]  /*0150*/  IMAD.X R20, RZ, RZ, R3, P0 ;  /* 0x000000ffff147224 */ /* 0x000fe200000e0603 */
[----:B------:R-:W-:Y:S02]  /*0160*/  ISETP.GE.U32.AND P1, PT, R18, UR8, PT ;  /* 0x0000000812007c0c */ /* 0x000fe4000bf26070 */
[----:B------:R-:W-:Y:S01]  /*0170*/  ISETP.GE.U32.AND P0, PT, R23, UR8, PT ;  /* 0x0000000817007c0c */ /* 0x000fe2000bf06070 */
[----:B------:R-:W-:Y:S01]  /*0180*/  IMAD.X R16, RZ, RZ, R20, P2 ;  /* 0x000000ffff107224 */ /* 0x000fe200010e0614 */
[----:B------:R-:W-:-:S02]  /*0190*/  ISETP.GE.U32.AND.EX P1, PT, R20, UR9, PT, P1 ;  /* 0x0000000914007c0c */ /* 0x000fc4000bf26110 */
[----:B------:R-:W-:Y:S02]  /*01a0*/  IADD3 R21, P3, PT, R23, UR5, RZ ;  /* 0x0000000517157c10 */ /* 0x000fe4000ff7e0ff */
[----:B------:R-:W-:Y:S02]  /*01b0*/  ISETP.GE.U32.AND.EX P0, PT, R16, UR9, PT, P0 ;  /* 0x0000000910007c0c */ /* 0x000fe4000bf06100 */
[----:B0-----:R-:W-:-:S04]  /*01c0*/  IADD3 R6, P2, PT, R2, UR10, RZ ;  /* 0x0000000a02067c10 */ /* 0x001fc8000ff5e0ff */
[----:B------:R-:W-:-:S03]  /*01d0*/  IADD3.X R7, PT, PT, R3, UR11, RZ, P2, !PT ;  /* 0x0000000b03077c10 */ /* 0x000fc600097fe4ff */
[----:B------:R-:W-:-:S04]  /*01e0*/  @!P1 IADD3 R8, P2, PT, R6, UR5, RZ ;  /* 0x0000000506089c10 */ /* 0x000fc8000ff5e0ff */
[----:B------:R-:W-:Y:S01]  /*01f0*/  @!P0 IADD3 R10, P4, PT, R23, UR10, RZ ;  /* 0x0000000a170a8c10 */ /* 0x000fe2000ff9e0ff */
[----:B------:R-:W2:Y:S01]  /*0200*/  LDG.E.U8 R15, desc[UR6][R6.64] ;  /* 0x00000006060f7981 */ /* 0x000ea2000c1e1100 */
[----:B------:R-:W-:Y:S02]  /*0210*/  @!P1 IMAD.X R9, RZ, RZ, R7, P2 ;  /* 0x000000ffff099224 */ /* 0x000fe400010e0607 */
[----:B------:R-:W-:-:S03]  /*0220*/  @!P0 IADD3.X R11, PT, PT, R16, UR11, RZ, P4, !PT ;  /* 0x0000000b100b8c10 */ /* 0x000fc6000a7fe4ff */
[----:B------:R0:W3:Y:S04]  /*0230*/  @!P1 LDG.E.U8 R17, desc[UR6][R8.64] ;  /* 0x0000000608119981 */ /* 0x0000e8000c1e1100 */
[----:B------:R-:W4:Y:S01]  /*0240*/  @!P0 LDG.E.U8 R19, desc[UR6][R10.64] ;  /* 0x000000060a138981 */ /* 0x000f22000c1e1100 */
[----:B------:R-:W-:Y:S01]  /*0250*/  IMAD.X R14, RZ, RZ, R16, P3 ;  /* 0x000000ffff0e7224 */ /* 0x000fe200018e0610 */
[----:B------:R-:W-:-:S04]  /*0260*/  ISETP.GE.U32.AND P2, PT, R21, UR8, PT ;  /* 0x0000000815007c0c */ /* 0x000fc8000bf46070 */
[----:B------:R-:W-:-:S13]  /*0270*/  ISETP.GE.U32.AND.EX P1, PT, R14, UR9, PT, P2 ;  /* 0x000000090e007c0c */ /* 0x000fda000bf26120 */
[----:B------:R-:W-:-:S04]  /*0280*/  @!P1 IADD3 R12, P2, PT, R21, UR10, RZ ;  /* 0x0000000a150c9c10 */ /* 0x000fc8000ff5e0ff */
[----:B------:R-:W-:Y:S02]  /*0290*/  @!P1 IADD3.X R13, PT, PT, R14, UR11, RZ, P2, !PT ;  /* 0x0000000b0e0d9c10 */ /* 0x000fe400097fe4ff */
[----:B------:R-:W-:Y:S02]  /*02a0*/  ISETP.GE.U32.AND P2, PT, R18, UR8, PT ;  /* 0x0000000812007c0c */ /* 0x000fe4000bf46070 */
[----:B-1----:R-:W-:Y:S01]  /*02b0*/  IADD3 R2, P3, PT, R2, R4, RZ ;  /* 0x0000000402027210 */ /* 0x002fe20007f7e0ff */
[----:B------:R1:W5:Y:S01]  /*02c0*/  @!P1 LDG.E.U8 R0, desc[UR6][R12.64] ;  /* 0x000000060c009981 */ /* 0x000362000c1e1100 */
[----:B------:R-:W-:-:S03]  /*02d0*/  ISETP.GE.U32.AND.EX P2, PT, R20, UR9, PT, P2 ;  /* 0x0000000914007c0c */ /* 0x000fc6000bf46120 */
[----:B------:R-:W-:Y:S01]  /*02e0*/  IMAD.X R3, R3, 0x1, R5, P3 ;  /* 0x0000000103037824 */ /* 0x000fe200018e0605 */
[----:B0-----:R-:W-:-:S09]  /*02f0*/  @!P0 IADD3 R8, P4, PT, R23, R4, RZ ;  /* 0x0000000417088210 */ /* 0x001fd20007f9e0ff */
[----:B------:R-:W-:Y:S01]  /*0300*/  @!P2 IADD3 R6, P3, PT, R2, UR5, RZ ;  /* 0x000000050206ac10 */ /* 0x000fe2000ff7e0ff */
[----:B------:R-:W-:-:S04]  /*0310*/  @!P0 IMAD.X R9, R16, 0x1, R5, P4 ;  /* 0x0000000110098824 */ /* 0x000fc800020e0605 */
[----:B------:R-:W-:Y:S01]  /*0320*/  @!P2 IMAD.X R7, RZ, RZ, R3, P3 ;  /* 0x000000ffff07a224 */ /* 0x000fe200018e0603 */
[----:B--2---:R1:W-:Y:S04]  /*0330*/  STG.E.U8 desc[UR6][R2.64], R15 ;  /* 0x0000000f02007986 */ /* 0x0043e8000c101106 */
[----:B---3--:R1:W-:Y:S04]  /*0340*/  @!P2 STG.E.U8 desc[UR6][R6.64], R17 ;  /* 0x000000110600a986 */ /* 0x0083e8000c101106 */
[----:B----4-:R1:W-:Y:S01]  /*0350*/  @!P0 STG.E.U8 desc[UR6][R8.64], R19 ;  /* 0x0000001308008986 */ /* 0x0103e2000c101106 */
[----:B------:R-:W-:Y:S05]  /*0360*/  @P1 EXIT ;  /* 0x000000000000194d */ /* 0x000fea0003800000 */
[----:B------:R-:W-:-:S05]  /*0370*/  IADD3 R4, P0, PT, R21, R4, RZ ;  /* 0x0000000415047210 */ /* 0x000fca0007f1e0ff */
[----:B------:R-:W-:-:S05]  /*0380*/  IMAD.X R5, R14, 0x1, R5, P0 ;  /* 0x000000010e057824 */ /* 0x000fca00000e0605 */
[----:B-----5:R-:W-:Y:S01]  /*0390*/  STG.E.U8 desc[UR6][R4.64], R0 ;  /* 0x0000000004007986 */ /* 0x020fe2000c101106 */
[----:B------:R-:W-:Y:S05]  /*03a0*/  EXIT ;  /* 0x000000000000794d */ /* 0x000fea0003800000 */
.L_x_0:
[----:B------:R-:W0:Y:S02]  /*03b0*/  LDCU.128 UR12, c[0x0][0x380] ;  /* 0x00007000ff0c77ac */ /* 0x000e240008000c00 */
[----:B0-----:R-:W-:-:S04]  /*03c0*/  IADD3 R8, P0, PT, R2, UR14, RZ ;  /* 0x0000000e02087c10 */ /* 0x001fc8000ff1e0ff */
[----:B------:R-:W-:Y:S02]  /*03d0*/  IADD3.X R9, PT, PT, R3, UR15, RZ, P0, !PT ;  /* 0x0000000f03097c10 */ /* 0x000fe400087fe4ff */
[----:B------:R-:W-:-:S03]  /*03e0*/  IADD3 R10, P0, PT, R8, UR5, RZ ;  /* 0x00000005080a7c10 */ /* 0x000fc6000ff1e0ff */
[----:B------:R0:W2:Y:S02]  /*03f0*/  LDG.E.U8 R17, desc[UR6][R8.64] ;  /* 0x0000000608117981 */ /* 0x0000a4000c1e1100 */
[----:B------:R-:W-:Y:S01]  /*0400*/  IMAD.X R11, RZ, RZ, R9, P0 ;  /* 0x000000ffff0b7224 */ /* 0x000fe200000e0609 */
[----:B------:R-:W-:-:S05]  /*0410*/  IADD3 R4, P0, PT, R10, UR5, RZ ;  /* 0x000000050a047c10 */ /* 0x000fca000ff1e0ff */
[----:B------:R-:W-:Y:S01]  /*0420*/  IMAD.X R5, RZ, RZ, R11, P0 ;  /* 0x000000ffff057224 */ /* 0x000fe200000e060b */
[----:B------:R-:W-:Y:S01]  /*0430*/  IADD3 R6, P0, PT, R4, UR5, RZ ;  /* 0x0000000504067c10 */ /* 0x000fe2000ff1e0ff */
[----:B------:R-:W3:Y:S04]  /*0440*/  LDG.E.U8 R11, desc[UR6][R10.64] ;  /* 0x000000060a0b7981 */ /* 0x000ee8000c1e1100 */
[----:B------:R-:W-:Y:S02]  /*0450*/  IMAD.X R7, RZ, RZ, R5, P0 ;  /* 0x000000ffff077224 */ /* 0x000fe400000e0605 */
[----:B------:R-:W4:Y:S04]  /*0460*/  LDG.E.U8 R5, desc[UR6][R4.64] ;  /* 0x0000000604057981 */ /* 0x000f28000c1e1100 */
[----:B------:R-:W5:Y:S01]  /*0470*/  LDG.E.U8 R7, desc[UR6][R6.64] ;  /* 0x0000000606077981 */ /* 0x000f62000c1e1100 */
[----:B------:R-:W-:-:S04]  /*0480*/  IADD3 R12, P0, PT, R2, UR12, RZ ;  /* 0x0000000c020c7c10 */ /* 0x000fc8000ff1e0ff */
[----:B------:R-:W-:Y:S02]  /*0490*/  IADD3.X R13, PT, PT, R3, UR13, RZ, P0, !PT ;  /* 0x0000000d030d7c10 */ /* 0x000fe400087fe4ff */
[----:B------:R-:W-:-:S05]  /*04a0*/  IADD3 R14, P0, PT, R12, UR5, RZ ;  /* 0x000000050c0e7c10 */ /* 0x000fca000ff1e0ff */
[----:B------:R-:W-:Y:S01]  /*04b0*/  IMAD.X R15, RZ, RZ, R13, P0 ;  /* 0x000000ffff0f7224 */ /* 0x000fe200000e060d */
[----:B------:R-:W-:-:S05]  /*04c0*/  IADD3 R2, P0, PT, R14, UR5, RZ ;  /* 0x000000050e027c10 */ /* 0x000fca000ff1e0ff */
[----:B------:R-:W-:Y:S01]  /*04d0*/  IMAD.X R3, RZ, RZ, R15, P0 ;  /* 0x000000ffff037224 */ /* 0x000fe200000e060f */
[----:B0-----:R-:W-:-:S05]  /*04e0*/  IADD3 R8, P0, PT, R2, UR5, RZ ;  /* 0x0000000502087c10 */ /* 0x001fca000ff1e0ff */
[----:B------:R-:W-:Y:S01]  /*04f0*/  IMAD.X R9, RZ, RZ, R3, P0 ;  /* 0x000000ffff097224 */ /* 0x000fe200000e0603 */
[----:B--2---:R-:W-:Y:S04]  /*0500*/  STG.E.U8 desc[UR6][R12.64], R17 ;  /* 0x000000110c007986 */ /* 0x004fe8000c101106 */
[----:B---3--:R-:W-:Y:S04]  /*0510*/  STG.E.U8 desc[UR6][R14.64], R11 ;  /* 0x0000000b0e007986 */ /* 0x008fe8000c101106 */
[----:B----4-:R-:W-:Y:S04]  /*0520*/  STG.E.U8 desc[UR6][R2.64], R5 ;  /* 0x0000000502007986 */ /* 0x010fe8000c101106 */
[----:B-----5:R-:W-:Y:S01]  /*0530*/  STG.E.U8 desc[UR6][R8.64], R7 ;  /* 0x0000000708007986 */ /* 0x020fe2000c101106 */
[----:B------:R-:W-:Y:S05]  /*0540*/  EXIT ;  /* 0x000000000000794d */ /* 0x000fea0003800000 */
.L_x_1:
[----:B------:R-:W-:-:S00]  /*0550*/  BRA `(.L_x_1) ;  /* 0xfffffffc00fc7947 */ /* 0x000fc0000383ffff */
[----:B------:R-:W-:-:S00]  /*0560*/  NOP ;  /* 0x0000000000007918 */ /* 0x000fc00000000000 */
        /* <DEDUP_REMOVED lines=9> */
.L_x_15:


//--------------------- .text._Z24simple_block_copy_kernelItLj4EEvPT_PKS0_m --------------------------
	.section	.text._Z24simple_block_copy_kernelItLj4EEvPT_PKS0_m,"ax",@progbits
	.align	128
        .global         _Z24simple_block_copy_kernelItLj4EEvPT_PKS0_m
        .type           _Z24simple_block_copy_kernelItLj4EEvPT_PKS0_m,@function
        .size           _Z24simple_block_copy_kernelItLj4EEvPT_PKS0_m,(.L_x_16 - _Z24simple_block_copy_kernelItLj4EEvPT_PKS0_m)
        .other          _Z24simple_block_copy_kernelItLj4EEvPT_PKS0_m,@"STO_CUDA_ENTRY STV_DEFAULT"
_Z24simple_block_copy_kernelItLj4EEvPT_PKS0_m:
.text._Z24simple_block_copy_kernelItLj4EEvPT_PKS0_m:
[----:B------:R-:W-:Y:S01]  /*0000*/  LDC R1, c[0x0][0x37c] ;  /* 0x0000df00ff017b82 */ /* 0x000fe20000000800 */
[----:B------:R-:W0:Y:S07]  /*0010*/  S2R R2, SR_TID.X ;  /* 0x0000000000027919 */ /* 0x000e2e0000002100 */
[----:B------:R-:W1:Y:S01]  /*0020*/  LDC R0, c[0x0][0x360] ;  /* 0x0000d800ff007b82 */ /* 0x000e620000000800 */
[----:B------:R-:W2:Y:S01]  /*0030*/  LDCU.64 UR6, c[0x0][0x390] ;  /* 0x00007200ff0677ac */ /* 0x000ea20008000a00 */
[----:B------:R-:W-:-:S06]  /*0040*/  IMAD.MOV.U32 R3, RZ, RZ, RZ ;  /* 0x000000ffff037224 */ /* 0x000fcc00078e00ff */
[----:B------:R-:W0:Y:S01]  /*0050*/  S2UR UR4, SR_CTAID.X ;  /* 0x00000000000479c3 */ /* 0x000e220000002500 */
[----:B-1----:R-:W-:-:S04]  /*0060*/  IMAD.SHL.U32 R5, R0, 0x4, RZ ;  /* 0x0000000400057824 */ /* 0x002fc800078e00ff */
[----:B0-----:R-:W-:-:S03]  /*0070*/  IMAD.WIDE.U32 R2, R5, UR4, R2 ;  /* 0x0000000405027c25 */ /* 0x001fc6000f8e0002 */
[----:B--2---:R-:W-:-:S04]  /*0080*/  ISETP.GE.U32.AND P0, PT, R2, UR6, PT ;  /* 0x0000000602007c0c */ /* 0x004fc8000bf06070 */
[----:B------:R-:W-:-:S13]  /*0090*/  ISETP.GE.U32.AND.EX P0, PT, R3, UR7, PT, P0 ;  /* 0x0000000703007c0c */ /* 0x000fda000bf06100 */
[----:B------:R-:W-:Y:S05]  /*00a0*/  @P0 EXIT ;  /* 0x000000000000094d */ /* 0x000fea0003800000 */
[----:B------:R-:W-:Y:S01]  /*00b0*/  IADD3 R5, P1, PT, R5, R2, RZ ;  /* 0x0000000205057210 */ /* 0x000fe20007f3e0ff */
[----:B------:R-:W0:Y:S03]  /*00c0*/  LDCU.64 UR4, c[0x0][0x358] ;  /* 0x00006b00ff0477ac */ /* 0x000e260008000a00 */
[----:B------:R-:W-:Y:S01]  /*00d0*/  ISETP.GE.U32.AND P0, PT, R5, UR6, PT ;  /* 0x0000000605007c0c */ /* 0x000fe2000bf06070 */
[----:B------:R-:W-:-:S05]  /*00e0*/  IMAD.X R4, RZ, RZ, R3, P1 ;  /* 0x000000ffff047224 */ /* 0x000fca00008e0603 */
[----:B------:R-:W-:-:S13]  /*00f0*/  ISETP.GE.U32.AND.EX P0, PT, R4, UR7, PT, P0 ;  /* 0x0000000704007c0c */ /* 0x000fda000bf06100 */
[----:B0-----:R-:W-:Y:S05]  /*0100*/  @!P0 BRA `(.L_x_2) ;  /* 0x0000000000b08947 */ /* 0x001fea0003800000 */
[C---:B------:R-:W-:Y:S01]  /*0110*/  IADD3 R23, P0, PT, R2.reuse, R0, RZ ;  /* 0x0000000002177210 */ /* 0x040fe20007f1e0ff */
[----:B------:R-:W0:Y:S01]  /*0120*/  LDCU.64 UR8, c[0x0][0x388] ;  /* 0x00007100ff0877ac */ /* 0x000e220008000a00 */
[C---:B------:R-:W-:Y:S01]  /*0130*/  IMAD.SHL.U32 R25, R2.reuse, 0x2, RZ ;  /* 0x0000000202197824 */ /* 0x040fe200078e00ff */
[--C-:B------:R-:W-:Y:S02]  /*0140*/  SHF.L.U64.HI R18, R2, 0x1, R3.reuse ;  /* 0x0000000102127819 */ /* 0x100fe40000010203 */
[----:B------:R-:W-:Y:S01]  /*0150*/  IADD3 R7, P2, PT, R0, R23, RZ ;  /* 0x0000001700077210 */ /* 0x000fe20007f5e0ff */
[----:B------:R-:W-:Y:S01]  /*0160*/  IMAD.X R20, RZ, RZ, R3, P0 ;  /* 0x000000ffff147224 */ /* 0x000fe200000e0603 */
[----:B------:R-:W-:Y:S01]  /*0170*/  ISETP.GE.U32.AND P1, PT, R23, UR6, PT ;  /* 0x0000000617007c0c */ /* 0x000fe2000bf26070 */
[----:B------:R-:W1:Y:S01]  /*0180*/  LDC.64 R2, c[0x0][0x380] ;  /* 0x0000e000ff027b82 */ /* 0x000e620000000a00 */
[----:B------:R-:W-:Y:S01]  /*0190*/  ISETP.GE.U32.AND P0, PT, R7, UR6, PT ;  /* 0x0000000607007c0c */ /* 0x000fe2000bf06070 */
[----:B------:R-:W-:Y:S01]  /*01a0*/  IMAD.X R6, RZ, RZ, R20, P2 ;  /* 0x000000ffff067224 */ /* 0x000fe200010e0614 */
[----:B------:R-:W-:-:S02]  /*01b0*/  ISETP.GE.U32.AND.EX P1, PT, R20, UR7, PT, P1 ;  /* 0x0000000714007c0c */ /* 0x000fc4000bf26110 */
[----:B------:R-:W-:Y:S02]  /*01c0*/  IADD3 R5, P3, PT, R0, R7, RZ ;  /* 0x0000000700057210 */ /* 0x000fe40007f7e0ff */
[----:B------:R-:W-:Y:S02]  /*01d0*/  ISETP.GE.U32.AND.EX P0, PT, R6, UR7, PT, P0 ;  /* 0x0000000706007c0c */ /* 0x000fe4000bf06100 */
[----:B0-----:R-:W-:-:S04]  /*01e0*/  IADD3 R12, P2, PT, R25, UR8, RZ ;  /* 0x00000008190c7c10 */ /* 0x001fc8000ff5e0ff */
[----:B------:R-:W-:-:S03]  /*01f0*/  IADD3.X R13, PT, PT, R18, UR9, RZ, P2, !PT ;  /* 0x00000009120d7c10 */ /* 0x000fc600097fe4ff */
[----:B------:R-:W-:-:S04]  /*0200*/  @!P1 LEA R8, P2, R0, R12, 0x1 ;  /* 0x0000000c00089211 */ /* 0x000fc800078408ff */
[C---:B------:R-:W-:Y:S01]  /*0210*/  @!P0 LEA R10, P4, R7.reuse, UR8, 0x1 ;  /* 0x00000008070a8c11 */ /* 0x040fe2000f8808ff */
[----:B------:R1:W2:Y:S01]  /*0220*/  LDG.E.U16 R17, desc[UR4][R12.64] ;  /* 0x000000040c117981 */ /* 0x0002a2000c1e1500 */
[----:B------:R-:W-:Y:S02]  /*0230*/  @!P1 LEA.HI.X R9, R0, R13, RZ, 0x1, P2 ;  /* 0x0000000d00099211 */ /* 0x000fe400010f0cff */
[----:B------:R-:W-:-:S03]  /*0240*/  @!P0 LEA.HI.X R11, R7, UR9, R6, 0x1, P4 ;  /* 0x00000009070b8c11 */ /* 0x000fc6000a0f0c06 */
[----:B------:R-:W3:Y:S04]  /*0250*/  @!P1 LDG.E.U16 R19, desc[UR4][R8.64] ;  /* 0x0000000408139981 */ /* 0x000ee8000c1e1500 */
[----:B------:R0:W4:Y:S01]  /*0260*/  @!P0 LDG.E.U16 R21, desc[UR4][R10.64] ;  /* 0x000000040a158981 */ /* 0x000122000c1e1500 */
[----:B------:R-:W-:Y:S01]  /*0270*/  IMAD.X R16, RZ, RZ, R6, P3 ;  /* 0x000000ffff107224 */ /* 0x000fe200018e0606 */
[----:B------:R-:W-:-:S04]  /*0280*/  ISETP.GE.U32.AND P2, PT, R5, UR6, PT ;  /* 0x0000000605007c0c */ /* 0x000fc8000bf46070 */
[----:B------:R-:W-:-:S13]  /*0290*/  ISETP.GE.U32.AND.EX P1, PT, R16, UR7, PT, P2 ;  /* 0x0000000710007c0c */ /* 0x000fda000bf26120 */
[----:B------:R-:W-:-:S04]  /*02a0*/  @!P1 LEA R14, P2, R5, UR8, 0x1 ;  /* 0x00000008050e9c11 */ /* 0x000fc8000f8408ff */
[----:B------:R-:W-:Y:S02]  /*02b0*/  @!P1 LEA.HI.X R15, R5, UR9, R16, 0x1, P2 ;  /* 0x00000009050f9c11 */ /* 0x000fe400090f0c10 */
[----:B------:R-:W-:Y:S02]  /*02c0*/  ISETP.GE.U32.AND P2, PT, R23, UR6, PT ;  /* 0x0000000617007c0c */ /* 0x000fe4000bf46070 */
[----:B-1----:R-:W-:Y:S01]  /*02d0*/  IADD3 R12, P3, PT, R25, R2, RZ ;  /* 0x00000002190c7210 */ /* 0x002fe20007f7e0ff */
[----:B------:R1:W5:Y:S01]  /*02e0*/  @!P1 LDG.E.U16 R4, desc[UR4][R14.64] ;  /* 0x000000040e049981 */ /* 0x000362000c1e1500 */
[----:B------:R-:W-:-:S03]  /*02f0*/  ISETP.GE.U32.AND.EX P2, PT, R20, UR7, PT, P2 ;  /* 0x0000000714007c0c */ /* 0x000fc6000bf46120 */
[----:B------:R-:W-:Y:S01]  /*0300*/  IMAD.X R13, R18, 0x1, R3, P3 ;  /* 0x00000001120d7824 */ /* 0x000fe200018e0603 */
[----:B0-----:R-:W-:-:S04]  /*0310*/  @!P0 LEA R10, P4, R7, R2, 0x1 ;  /* 0x00000002070a8211 */ /* 0x001fc800078808ff */
[----:B------:R-:W-:-:S05]  /*0320*/  @!P0 LEA.HI.X R11, R7, R3, R6, 0x1, P4 ;  /* 0x00000003070b8211 */ /* 0x000fca00020f0c06 */
[----:B------:R-:W-:-:S04]  /*0330*/  @!P2 LEA R8, P3, R0, R12, 0x1 ;  /* 0x0000000c0008a211 */ /* 0x000fc800078608ff */
[----:B------:R-:W-:Y:S01]  /*0340*/  @!P2 LEA.HI.X R9, R0, R13, RZ, 0x1, P3 ;  /* 0x0000000d0009a211 */ /* 0x000fe200018f0cff */
[----:B--2---:R1:W-:Y:S04]  /*0350*/  STG.E.U16 desc[UR4][R12.64], R17 ;  /* 0x000000110c007986 */ /* 0x0043e8000c101504 */
[----:B---3--:R1:W-:Y:S04]  /*0360*/  @!P2 STG.E.U16 desc[UR4][R8.64], R19 ;  /* 0x000000130800a986 */ /* 0x0083e8000c101504 */
[----:B----4-:R1:W-:Y:S01]  /*0370*/  @!P0 STG.E.U16 desc[UR4][R10.64], R21 ;  /* 0x000000150a008986 */ /* 0x0103e2000c101504 */
[----:B------:R-:W-:Y:S05]  /*0380*/  @P1 EXIT ;  /* 0x000000000000194d */ /* 0x000fea0003800000 */
[----:B------:R-:W-:-:S04]  /*0390*/  LEA R2, P0, R5, R2, 0x1 ;  /* 0x0000000205027211 */ /* 0x000fc800078008ff */
[----:B------:R-:W-:-:S05]  /*03a0*/  LEA.HI.X R3, R5, R3, R16, 0x1, P0 ;  /* 0x0000000305037211 */ /* 0x000fca00000f0c10 */
[----:B-----5:R-:W-:Y:S01]  /*03b0*/  STG.E.U16 desc[UR4][R2.64], R4 ;  /* 0x0000000402007986 */ /* 0x020fe2000c101504 */
[----:B------:R-:W-:Y:S05]  /*03c0*/  EXIT ;  /* 0x000000000000794d */ /* 0x000fea0003800000 */
.L_x_2:
[----:B------:R-:W0:Y:S01]  /*03d0*/  LDCU.128 UR8, c[0x0][0x380] ;  /* 0x00007000ff0877ac */ /* 0x000e220008000c00 */
[C---:B------:R-:W-:Y:S01]  /*03e0*/  IMAD.SHL.U32 R16, R2.reuse, 0x2, RZ ;  /* 0x0000000202107824 */ /* 0x040fe200078e00ff */
[----:B------:R-:W-:-:S04]  /*03f0*/  SHF.L.U64.HI R8, R2, 0x1, R3 ;  /* 0x0000000102087819 */ /* 0x000fc80000010203 */
[----:B0-----:R-:W-:-:S04]  /*0400*/  IADD3 R14, P0, PT, R16, UR10, RZ ;  /* 0x0000000a100e7c10 */ /* 0x001fc8000ff1e0ff */
[----:B------:R-:W-:-:S03]  /*0410*/  IADD3.X R15, PT, PT, R8, UR11, RZ, P0, !PT ;  /* 0x0000000b080f7c10 */ /* 0x000fc600087fe4ff */
[----:B------:R-:W-:-:S03]  /*0420*/  IMAD.WIDE.U32 R2, R0, 0x2, R14 ;  /* 0x0000000200027825 */ /* 0x000fc600078e000e */
[----:B------:R-:W2:Y:S01]  /*0430*/  LDG.E.U16 R15, desc[UR4][R14.64] ;  /* 0x000000040e0f7981 */ /* 0x000ea2000c1e1500 */
[----:B------:R-:W-:-:S03]  /*0440*/  IMAD.WIDE.U32 R4, R0, 0x2, R2 ;  /* 0x0000000200047825 */ /* 0x000fc600078e0002 */
[----:B------:R-:W3:Y:S01]  /*0450*/  LDG.E.U16 R3, desc[UR4][R2.64] ;  /* 0x0000000402037981 */ /* 0x000ee2000c1e1500 */
[----:B------:R-:W-:-:S03]  /*0460*/  IMAD.WIDE.U32 R6, R0, 0x2, R4 ;  /* 0x0000000200067825 */ /* 0x000fc600078e0004 */
[----:B------:R-:W4:Y:S04]  /*0470*/  LDG.E.U16 R5, desc[UR4][R4.64] ;  /* 0x0000000404057981 */ /* 0x000f28000c1e1500 */
[----:B------:R-:W5:Y:S01]  /*0480*/  LDG.E.U16 R7, desc[UR4][R6.64] ;  /* 0x0000000406077981 */ /* 0x000f62000c1e1500 */
[----:B------:R-:W-:-:S04]  /*0490*/  IADD3 R16, P0, PT, R16, UR8, RZ ;  /* 0x0000000810107c10 */ /* 0x000fc8000ff1e0ff */
[----:B------:R-:W-:-:S03]  /*04a0*/  IADD3.X R17, PT, PT, R8, UR9, RZ, P0, !PT ;  /* 0x0000000908117c10 */ /* 0x000fc600087fe4ff */
[----:B------:R-:W-:-:S04]  /*04b0*/  IMAD.WIDE.U32 R8, R0, 0x2, R16 ;  /* 0x0000000200087825 */ /* 0x000fc800078e0010 */
[----:B------:R-:W-:-:S04]  /*04c0*/  IMAD.WIDE.U32 R10, R0, 0x2, R8 ;  /* 0x00000002000a7825 */ /* 0x000fc800078e0008 */
[----:B------:R-:W-:Y:S01]  /*04d0*/  IMAD.WIDE.U32 R12, R0, 0x2, R10 ;  /* 0x00000002000c7825 */ /* 0x000fe200078e000a */
[----:B--2---:R-:W-:Y:S04]  /*04e0*/  STG.E.U16 desc[UR4][R16.64], R15 ;  /* 0x0000000f10007986 */ /* 0x004fe8000c101504 */
[----:B---3--:R-:W-:Y:S04]  /*04f0*/  STG.E.U16 desc[UR4][R8.64], R3 ;  /* 0x0000000308007986 */ /* 0x008fe8000c101504 */
[----:B----4-:R-:W-:Y:S04]  /*0500*/  STG.E.U16 desc[UR4][R10.64], R5 ;  /* 0x000000050a007986 */ /* 0x010fe8000c101504 */
[----:B-----5:R-:W-:Y:S01]  /*0510*/  STG.E.U16 desc[UR4][R12.64], R7 ;  /* 0x000000070c007986 */ /* 0x020fe2000c101504 */
[----:B------:R-:W-:Y:S05]  /*0520*/  EXIT ;  /* 0x000000000000794d */ /* 0x000fea0003800000 */
.L_x_3:
        /* <DEDUP_REMOVED lines=13> */
.L_x_16:


//--------------------- .text._Z24simple_block_copy_kernelIjLj4EEvPT_PKS0_m --------------------------
	.section	.text._Z24simple_block_copy_kernelIjLj4EEvPT_PKS0_m,"ax",@progbits
	.align	128
        .global         _Z24simple_block_copy_kernelIjLj4EEvPT_PKS0_m
        .type           _Z24simple_block_copy_kernelIjLj4EEvPT_PKS0_m,@function
        .size           _Z24simple_block_copy_kernelIjLj4EEvPT_PKS0_m,(.L_x_17 - _Z24simple_block_copy_kernelIjLj4EEvPT_PKS0_m)
        .other          _Z24simple_block_copy_kernelIjLj4EEvPT_PKS0_m,@"STO_CUDA_ENTRY STV_DEFAULT"
_Z24simple_block_copy_kernelIjLj4EEvPT_PKS0_m:
.text._Z24simple_block_copy_kernelIjLj4EEvPT_PKS0_m:
        /* <DEDUP_REMOVED lines=34> */
[----:B------:R1:W2:Y:S01]  /*0220*/  LDG.E R17, desc[UR4][R12.64] ;  /* 0x000000040c117981 */ /* 0x0002a2000c1e1900 */
[----:B------:R-:W-:Y:S02]  /*0230*/  @!P1 LEA.HI.X R9, R0, R13, RZ, 0x2, P2 ;  /* 0x0000000d00099211 */ /* 0x000fe400010f14ff */
[----:B------:R-:W-:-:S03]  /*0240*/  @!P0 LEA.HI.X R11, R7, UR9, R6, 0x2, P4 ;  /* 0x00000009070b8c11 */ /* 0x000fc6000a0f1406 */
[----:B------:R-:W3:Y:S04]  /*0250*/  @!P1 LDG.E R19, desc[UR4][R8.64] ;  /* 0x0000000408139981 */ /* 0x000ee8000c1e1900 */
[----:B------:R0:W4:Y:S01]  /*0260*/  @!P0 LDG.E R21, desc[UR4][R10.64] ;  /* 0x000000040a158981 */ /* 0x000122000c1e1900 */
[----:B------:R-:W-:Y:S01]  /*0270*/  IMAD.X R16, RZ, RZ, R6, P3 ;  /* 0x000000ffff107224 */ /* 0x000fe200018e0606 */
[----:B------:R-:W-:-:S04]  /*0280*/  ISETP.GE.U32.AND P2, PT, R5, UR6, PT ;  /* 0x0000000605007c0c */ /* 0x000fc8000bf46070 */
[----:B------:R-:W-:-:S13]  /*0290*/  ISETP.GE.U32.AND.EX P1, PT, R16, UR7, PT, P2 ;  /* 0x0000000710007c0c */ /* 0x000fda000bf26120 */
[----:B------:R-:W-:-:S04]  /*02a0*/  @!P1 LEA R14, P2, R5, UR8, 0x2 ;  /* 0x00000008050e9c11 */ /* 0x000fc8000f8410ff */
[----:B------:R-:W-:Y:S02]  /*02b0*/  @!P1 LEA.HI.X R15, R5, UR9, R16, 0x2, P2 ;  /* 0x00000009050f9c11 */ /* 0x000fe400090f1410 */
[----:B------:R-:W-:Y:S02]  /*02c0*/  ISETP.GE.U32.AND P2, PT, R23, UR6, PT ;  /* 0x0000000617007c0c */ /* 0x000fe4000bf46070 */
[----:B-1----:R-:W-:Y:S01]  /*02d0*/  IADD3 R12, P3, PT, R25, R2, RZ ;  /* 0x00000002190c7210 */ /* 0x002fe20007f7e0ff */
[----:B------:R1:W5:Y:S01]  /*02e0*/  @!P1 LDG.E R4, desc[UR4][R14.64] ;  /* 0x000000040e049981 */ /* 0x000362000c1e1900 */
[----:B------:R-:W-:-:S03]  /*02f0*/  ISETP.GE.U32.AND.EX P2, PT, R20, UR7, PT, P2 ;  /* 0x0000000714007c0c */ /* 0x000fc6000bf46120 */
[----:B------:R-:W-:Y:S01]  /*0300*/  IMAD.X R13, R18, 0x1, R3, P3 ;  /* 0x00000001120d7824 */ /* 0x000fe200018e0603 */
[----:B0-----:R-:W-:-:S04]  /*0310*/  @!P0 LEA R10, P4, R7, R2, 0x2 ;  /* 0x00000002070a8211 */ /* 0x001fc800078810ff */
[----:B------:R-:W-:-:S05]  /*0320*/  @!P0 LEA.HI.X R11, R7, R3, R6, 0x2, P4 ;  /* 0x00000003070b8211 */ /* 0x000fca00020f1406 */
[----:B------:R-:W-:-:S04]  /*0330*/  @!P2 LEA R8, P3, R0, R12, 0x2 ;  /* 0x0000000c0008a211 */ /* 0x000fc800078610ff */
[----:B------:R-:W-:Y:S01]  /*0340*/  @!P2 LEA.HI.X R9, R0, R13, RZ, 0x2, P3 ;  /* 0x0000000d0009a211 */ /* 0x000fe200018f14ff */
[----:B--2---:R1:W-:Y:S04]  /*0350*/  STG.E desc[UR4][R12.64], R17 ;  /* 0x000000110c007986 */ /* 0x0043e8000c101904 */
[----:B---3--:R1:W-:Y:S04]  /*0360*/  @!P2 STG.E desc[UR4][R8.64], R19 ;  /* 0x000000130800a986 */ /* 0x0083e8000c101904 */
[----:B----4-:R1:W-:Y:S01]  /*0370*/  @!P0 STG.E desc[UR4][R10.64], R21 ;  /* 0x000000150a008986 */ /* 0x0103e2000c101904 */
[----:B------:R-:W-:Y:S05]  /*0380*/  @P1 EXIT ;  /* 0x000000000000194d */ /* 0x000fea0003800000 */
[----:B------:R-:W-:-:S04]  /*0390*/  LEA R2, P0, R5, R2, 0x2 ;  /* 0x0000000205027211 */ /* 0x000fc800078010ff */
[----:B------:R-:W-:-:S05]  /*03a0*/  LEA.HI.X R3, R5, R3, R16, 0x2, P0 ;  /* 0x0000000305037211 */ /* 0x000fca00000f1410 */
[----:B-----5:R-:W-:Y:S01]  /*03b0*/  STG.E desc[UR4][R2.64], R4 ;  /* 0x0000000402007986 */ /* 0x020fe2000c101904 */
[----:B------:R-:W-:Y:S05]  /*03c0*/  EXIT ;  /* 0x000000000000794d */ /* 0x000fea0003800000 */
.L_x_4:
[----:B------:R-:W0:Y:S01]  /*03d0*/  LDCU.128 UR8, c[0x0][0x380] ;  /* 0x00007000ff0877ac */ /* 0x000e220008000c00 */
[C---:B------:R-:W-:Y:S01]  /*03e0*/  IMAD.SHL.U32 R16, R2.reuse, 0x4, RZ ;  /* 0x0000000402107824 */ /* 0x040fe200078e00ff */
[----:B------:R-:W-:-:S04]  /*03f0*/  SHF.L.U64.HI R8, R2, 0x2, R3 ;  /* 0x0000000202087819 */ /* 0x000fc80000010203 */
[----:B0-----:R-:W-:-:S04]  /*0400*/  IADD3 R14, P0, PT, R16, UR10, RZ ;  /* 0x0000000a100e7c10 */ /* 0x001fc8000ff1e0ff */
[----:B------:R-:W-:-:S03]  /*0410*/  IADD3.X R15, PT, PT, R8, UR11, RZ, P0, !PT ;  /* 0x0000000b080f7c10 */ /* 0x000fc600087fe4ff */
[----:B------:R-:W-:-:S03]  /*0420*/  IMAD.WIDE.U32 R2, R0, 0x4, R14 ;  /* 0x0000000400027825 */ /* 0x000fc600078e000e */
[----:B------:R-:W2:Y:S01]  /*0430*/  LDG.E R15, desc[UR4][R14.64] ;  /* 0x000000040e0f7981 */ /* 0x000ea2000c1e1900 */
[----:B------:R-:W-:-:S03]  /*0440*/  IMAD.WIDE.U32 R4, R0, 0x4, R2 ;  /* 0x0000000400047825 */ /* 0x000fc600078e0002 */
[----:B------:R-:W3:Y:S01]  /*0450*/  LDG.E R3, desc[UR4][R2.64] ;  /* 0x0000000402037981 */ /* 0x000ee2000c1e1900 */
[----:B------:R-:W-:-:S03]  /*0460*/  IMAD.WIDE.U32 R6, R0, 0x4, R4 ;  /* 0x0000000400067825 */ /* 0x000fc600078e0004 */
[----:B------:R-:W4:Y:S04]  /*0470*/  LDG.E R5, desc[UR4][R4.64] ;  /* 0x0000000404057981 */ /* 0x000f28000c1e1900 */
[----:B------:R-:W5:Y:S01]  /*0480*/  LDG.E R7, desc[UR4][R6.64] ;  /* 0x0000000406077981 */ /* 0x000f62000c1e1900 */
[----:B------:R-:W-:-:S04]  /*0490*/  IADD3 R16, P0, PT, R16, UR8, RZ ;  /* 0x0000000810107c10 */ /* 0x000fc8000ff1e0ff */
[----:B------:R-:W-:-:S03]  /*04a0*/  IADD3.X R17, PT, PT, R8, UR9, RZ, P0, !PT ;  /* 0x0000000908117c10 */ /* 0x000fc600087fe4ff */
[----:B------:R-:W-:-:S04]  /*04b0*/  IMAD.WIDE.U32 R8, R0, 0x4, R16 ;  /* 0x0000000400087825 */ /* 0x000fc800078e0010 */
[----:B------:R-:W-:-:S04]  /*04c0*/  IMAD.WIDE.U32 R10, R0, 0x4, R8 ;  /* 0x00000004000a7825 */ /* 0x000fc800078e0008 */
[----:B------:R-:W-:Y:S01]  /*04d0*/  IMAD.WIDE.U32 R12, R0, 0x4, R10 ;  /* 0x00000004000c7825 */ /* 0x000fe200078e000a */
[----:B--2---:R-:W-:Y:S04]  /*04e0*/  STG.E desc[UR4][R16.64], R15 ;  /* 0x0000000f10007986 */ /* 0x004fe8000c101904 */
[----:B---3--:R-:W-:Y:S04]  /*04f0*/  STG.E desc[UR4][R8.64], R3 ;  /* 0x0000000308007986 */ /* 0x008fe8000c101904 */
[----:B----4-:R-:W-:Y:S04]  /*0500*/  STG.E desc[UR4][R10.64], R5 ;  /* 0x000000050a007986 */ /* 0x010fe8000c101904 */
[----:B-----5:R-:W-:Y:S01]  /*0510*/  STG.E desc[UR4][R12.64], R7 ;  /* 0x000000070c007986 */ /* 0x020fe2000c101904 */
[----:B------:R-:W-:Y:S05]  /*0520*/  EXIT ;  /* 0x000000000000794d */ /* 0x000fea0003800000 */
.L_x_5:
        /* <DEDUP_REMOVED lines=13> */
.L_x_17:


//--------------------- .text._Z24simple_block_copy_kernelImLj4EEvPT_PKS0_m --------------------------
	.section	.text._Z24simple_block_copy_kernelImLj4EEvPT_PKS0_m,"ax",@progbits
	.align	128
        .global         _Z24simple_block_copy_kernelImLj4EEvPT_PKS0_m
        .type           _Z24simple_block_copy_kernelImLj4EEvPT_PKS0_m,@function
        .size           _Z24simple_block_copy_kernelImLj4EEvPT_PKS0_m,(.L_x_18 - _Z24simple_block_copy_kernelImLj4EEvPT_PKS0_m)
        .other          _Z24simple_block_copy_kernelImLj4EEvPT_PKS0_m,@"STO_CUDA_ENTRY STV_DEFAULT"
_Z24simple_block_copy_kernelImLj4EEvPT_PKS0_m:
.text._Z24simple_block_copy_kernelImLj4EEvPT_PKS0_m:
        /* <DEDUP_REMOVED lines=17> */
[----:B------:R-:W0:Y:S01]  /*0110*/  LDCU.64 UR8, c[0x0][0x388] ;  /* 0x00007100ff0877ac */ /* 0x000e220008000a00 */
[C---:B------:R-:W-:Y:S01]  /*0120*/  IADD3 R23, P0, PT, R2.reuse, R0, RZ ;  /* 0x0000000002177210 */ /* 0x040fe20007f1e0ff */
[C---:B------:R-:W-:Y:S01]  /*0130*/  IMAD.SHL.U32 R25, R2.reuse, 0x8, RZ ;  /* 0x0000000802197824 */ /* 0x040fe200078e00ff */
[--C-:B------:R-:W-:Y:S01]  /*0140*/  SHF.L.U64.HI R22, R2, 0x3, R3.reuse ;  /* 0x0000000302167819 */ /* 0x100fe20000010203 */
[----:B------:R-:W1:Y:S01]  /*0150*/  LDC.64 R14, c[0x0][0x380] ;  /* 0x0000e000ff0e7b82 */ /* 0x000e620000000a00 */
[----:B------:R-:W-:Y:S01]  /*0160*/  IADD3 R11, P2, PT, R0, R23, RZ ;  /* 0x00000017000b7210 */ /* 0x000fe20007f5e0ff */
[----:B------:R-:W-:Y:S01]  /*0170*/  IMAD.X R24, RZ, RZ, R3, P0 ;  /* 0x000000ffff187224 */ /* 0x000fe200000e0603 */
[----:B------:R-:W-:Y:S02]  /*0180*/  ISETP.GE.U32.AND P1, PT, R23, UR6, PT ;  /* 0x0000000617007c0c */ /* 0x000fe4000bf26070 */
        /* <DEDUP_REMOVED lines=8> */
[----:B------:R-:W-:Y:S02]  /*0210*/  @!P1 LEA.HI.X R19, R0, R9, RZ, 0x3, P2 ;  /* 0x0000000900139211 */ /* 0x000fe400010f1cff */
[C---:B------:R-:W-:Y:S01]  /*0220*/  @!P0 LEA R16, P2, R11.reuse, UR8, 0x3 ;  /* 0x000000080b108c11 */ /* 0x040fe2000f8418ff */
[----:B------:R-:W2:Y:S03]  /*0230*/  LDG.E.64 R8, desc[UR4][R8.64] ;  /* 0x0000000408087981 */ /* 0x000ea6000c1e1b00 */
[--C-:B------:R-:W-:Y:S01]  /*0240*/  @!P0 LEA.HI.X R17, R11, UR9, R10.reuse, 0x3, P2 ;  /* 0x000000090b118c11 */ /* 0x100fe200090f1c0a */
[----:B------:R1:W3:Y:S01]  /*0250*/  @!P1 LDG.E.64 R6, desc[UR4][R18.64] ;  /* 0x0000000412069981 */ /* 0x0002e2000c1e1b00 */
[----:B------:R-:W-:Y:S01]  /*0260*/  IMAD.X R13, RZ, RZ, R10, P3 ;  /* 0x000000ffff0d7224 */ /* 0x000fe200018e060a */
[----:B------:R-:W-:Y:S02]  /*0270*/  ISETP.GE.U32.AND P1, PT, R12, UR6, PT ;  /* 0x000000060c007c0c */ /* 0x000fe4000bf26070 */
[----:B------:R0:W4:Y:S02]  /*0280*/  @!P0 LDG.E.64 R4, desc[UR4][R16.64] ;  /* 0x0000000410048981 */ /* 0x000124000c1e1b00 */
[----:B------:R-:W-:-:S13]  /*0290*/  ISETP.GE.U32.AND.EX P1, PT, R13, UR7, PT, P1 ;  /* 0x000000070d007c0c */ /* 0x000fda000bf26110 */
[----:B------:R-:W-:-:S04]  /*02a0*/  @!P1 LEA R20, P2, R12, UR8, 0x3 ;  /* 0x000000080c149c11 */ /* 0x000fc8000f8418ff */
[----:B------:R-:W-:Y:S02]  /*02b0*/  @!P1 LEA.HI.X R21, R12, UR9, R13, 0x3, P2 ;  /* 0x000000090c159c11 */ /* 0x000fe400090f1c0d */
[----:B------:R-:W-:Y:S02]  /*02c0*/  ISETP.GE.U32.AND P2, PT, R23, UR6, PT ;  /* 0x0000000617007c0c */ /* 0x000fe4000bf46070 */
[----:B-1----:R-:W-:Y:S01]  /*02d0*/  IADD3 R18, P3, PT, R25, R14, RZ ;  /* 0x0000000e19127210 */ /* 0x002fe20007f7e0ff */
[----:B------:R1:W5:Y:S01]  /*02e0*/  @!P1 LDG.E.64 R2, desc[UR4][R20.64] ;  /* 0x0000000414029981 */ /* 0x000362000c1e1b00 */
[----:B------:R-:W-:-:S03]  /*02f0*/  ISETP.GE.U32.AND.EX P2, PT, R24, UR7, PT, P2 ;  /* 0x0000000718007c0c */ /* 0x000fc6000bf46120 */
[----:B------:R-:W-:Y:S01]  /*0300*/  IMAD.X R19, R22, 0x1, R15, P3 ;  /* 0x0000000116137824 */ /* 0x000fe200018e060f */
[----:B0-----:R-:W-:-:S04]  /*0310*/  @!P0 LEA R16, P4, R11, R14, 0x3 ;  /* 0x0000000e0b108211 */ /* 0x001fc800078818ff */
[----:B------:R-:W-:-:S05]  /*0320*/  @!P0 LEA.HI.X R17, R11, R15, R10, 0x3, P4 ;  /* 0x0000000f0b118211 */ /* 0x000fca00020f1c0a */
[----:B------:R-:W-:-:S04]  /*0330*/  @!P2 LEA R22, P3, R0, R18, 0x3 ;  /* 0x000000120016a211 */ /* 0x000fc800078618ff */
[----:B------:R-:W-:Y:S01]  /*0340*/  @!P2 LEA.HI.X R23, R0, R19, RZ, 0x3, P3 ;  /* 0x000000130017a211 */ /* 0x000fe200018f1cff */
[----:B--2---:R1:W-:Y:S04]  /*0350*/  STG.E.64 desc[UR4][R18.64], R8 ;  /* 0x0000000812007986 */ /* 0x0043e8000c101b04 */
[----:B---3--:R1:W-:Y:S04]  /*0360*/  @!P2 STG.E.64 desc[UR4][R22.64], R6 ;  /* 0x000000061600a986 */ /* 0x0083e8000c101b04 */
[----:B----4-:R1:W-:Y:S01]  /*0370*/  @!P0 STG.E.64 desc[UR4][R16.64], R4 ;  /* 0x0000000410008986 */ /* 0x0103e2000c101b04 */
[----:B------:R-:W-:Y:S05]  /*0380*/  @P1 EXIT ;  /* 0x000000000000194d */ /* 0x000fea0003800000 */
[----:B------:R-:W-:-:S04]  /*0390*/  LEA R14, P0, R12, R14, 0x3 ;  /* 0x0000000e0c0e7211 */ /* 0x000fc800078018ff */
[----:B------:R-:W-:-:S05]  /*03a0*/  LEA.HI.X R15, R12, R15, R13, 0x3, P0 ;  /* 0x0000000f0c0f7211 */ /* 0x000fca00000f1c0d */
[----:B-----5:R-:W-:Y:S01]  /*03b0*/  STG.E.64 desc[UR4][R14.64], R2 ;  /* 0x000000020e007986 */ /* 0x020fe2000c101b04 */
[----:B------:R-:W-:Y:S05]  /*03c0*/  EXIT ;  /* 0x000000000000794d */ /* 0x000fea0003800000 */
.L_x_6:
[----:B------:R-:W0:Y:S01]  /*03d0*/  LDCU.128 UR8, c[0x0][0x380] ;  /* 0x00007000ff0877ac */ /* 0x000e220008000c00 */
[C---:B------:R-:W-:Y:S01]  /*03e0*/  IMAD.SHL.U32 R16, R2.reuse, 0x8, RZ ;  /* 0x0000000802107824 */ /* 0x040fe200078e00ff */
[----:B------:R-:W-:-:S04]  /*03f0*/  SHF.L.U64.HI R10, R2, 0x3, R3 ;  /* 0x00000003020a7819 */ /* 0x000fc80000010203 */
[----:B0-----:R-:W-:-:S04]  /*0400*/  IADD3 R2, P0, PT, R16, UR10, RZ ;  /* 0x0000000a10027c10 */ /* 0x001fc8000ff1e0ff */
[----:B------:R-:W-:-:S03]  /*0410*/  IADD3.X R3, PT, PT, R10, UR11, RZ, P0, !PT ;  /* 0x0000000b0a037c10 */ /* 0x000fc600087fe4ff */
[----:B------:R-:W-:-:S03]  /*0420*/  IMAD.WIDE.U32 R4, R0, 0x8, R2 ;  /* 0x0000000800047825 */ /* 0x000fc600078e0002 */
[----:B------:R-:W2:Y:S01]  /*0430*/  LDG.E.64 R2, desc[UR4][R2.64] ;  /* 0x0000000402027981 */ /* 0x000ea2000c1e1b00 */
[----:B------:R-:W-:-:S03]  /*0440*/  IMAD.WIDE.U32 R6, R0, 0x8, R4 ;  /* 0x0000000800067825 */ /* 0x000fc600078e0004 */
[----:B------:R-:W3:Y:S01]  /*0450*/  LDG.E.64 R4, desc[UR4][R4.64] ;  /* 0x0000000404047981 */ /* 0x000ee2000c1e1b00 */
[----:B------:R-:W-:-:S03]  /*0460*/  IMAD.WIDE.U32 R8, R0, 0x8, R6 ;  /* 0x0000000800087825 */ /* 0x000fc600078e0006 */
[----:B------:R-:W4:Y:S04]  /*0470*/  LDG.E.64 R6, desc[UR4][R6.64] ;  /* 0x0000000406067981 */ /* 0x000f28000c1e1b00 */
[----:B------:R-:W5:Y:S01]  /*0480*/  LDG.E.64 R8, desc[UR4][R8.64] ;  /* 0x0000000408087981 */ /* 0x000f62000c1e1b00 */
[----:B------:R-:W-:-:S04]  /*0490*/  IADD3 R16, P0, PT, R16, UR8, RZ ;  /* 0x0000000810107c10 */ /* 0x000fc8000ff1e0ff */
[----:B------:R-:W-:-:S03]  /*04a0*/  IADD3.X R17, PT, PT, R10, UR9, RZ, P0, !PT ;  /* 0x000000090a117c10 */ /* 0x000fc600087fe4ff */
[----:B------:R-:W-:-:S04]  /*04b0*/  IMAD.WIDE.U32 R10, R0, 0x8, R16 ;  /* 0x00000008000a7825 */ /* 0x000fc800078e0010 */
[----:B------:R-:W-:-:S04]  /*04c0*/  IMAD.WIDE.U32 R12, R0, 0x8, R10 ;  /* 0x00000008000c7825 */ /* 0x000fc800078e000a */
[----:B------:R-:W-:Y:S01]  /*04d0*/  IMAD.WIDE.U32 R14, R0, 0x8, R12 ;  /* 0x00000008000e7825 */ /* 0x000fe200078e000c */
[----:B--2---:R-:W-:Y:S04]  /*04e0*/  STG.E.64 desc[UR4][R16.64], R2 ;  /* 0x0000000210007986 */ /* 0x004fe8000c101b04 */
[----:B---3--:R-:W-:Y:S04]  /*04f0*/  STG.E.64 desc[UR4][R10.64], R4 ;  /* 0x000000040a007986 */ /* 0x008fe8000c101b04 */
[----:B----4-:R-:W-:Y:S04]  /*0500*/  STG.E.64 desc[UR4][R12.64], R6 ;  /* 0x000000060c007986 */ /* 0x010fe8000c101b04 */
[----:B-----5:R-:W-:Y:S01]  /*0510*/  STG.E.64 desc[UR4][R14.64], R8 ;  /* 0x000000080e007986 */ /* 0x020fe2000c101b04 */
[----:B------:R-:W-:Y:S05]  /*0520*/  EXIT ;  /* 0x000000000000794d */ /* 0x000fea0003800000 */
.L_x_7:
        /* <DEDUP_REMOVED lines=13> */
.L_x_18:


//--------------------- .text._Z24simple_block_copy_kernelI6ulong2Lj4EEvPT_PKS1_m --------------------------
	.section	.text._Z24simple_block_copy_kernelI6ulong2Lj4EEvPT_PKS1_m,"ax",@progbits
	.align	128
        .global         _Z24simple_block_copy_kernelI6ulong2Lj4EEvPT_PKS1_m
        .type           _Z24simple_block_copy_kernelI6ulong2Lj4EEvPT_PKS1_m,@function
        .size           _Z24simple_block_copy_kernelI6ulong2Lj4EEvPT_PKS1_m,(.L_x_19 - _Z24simple_block_copy_kernelI6ulong2Lj4EEvPT_PKS1_m)
        .other          _Z24simple_block_copy_kernelI6ulong2Lj4EEvPT_PKS1_m,@"STO_CUDA_ENTRY STV_DEFAULT"
_Z24simple_block_copy_kernelI6ulong2Lj4EEvPT_PKS1_m:
.text._Z24simple_block_copy_kernelI6ulong2Lj4EEvPT_PKS1_m:
        /* <DEDUP_REMOVED lines=17> */
[----:B------:R-:W-:Y:S01]  /*0110*/  IADD3 R27, P0, PT, R22, R2, RZ ;  /* 0x00000002161b7210 */ /* 0x000fe20007f1e0ff */
[----:B------:R-:W0:Y:S03]  /*0120*/  LDCU.64 UR8, c[0x0][0x388] ;  /* 0x00007100ff0877ac */ /* 0x000e260008000a00 */
[----:B------:R-:W-:Y:S01]  /*0130*/  ISETP.GE.U32.AND P1, PT, R27, UR6, PT ;  /* 0x000000061b007c0c */ /* 0x000fe2000bf26070 */
[----:B------:R-:W-:Y:S01]  /*0140*/  IMAD.X R26, RZ, RZ, R23, P0 ;  /* 0x000000ffff1a7224 */ /* 0x000fe200000e0617 */
[----:B------:R-:W-:-:S04]  /*0150*/  IADD3 R27, P0, PT, R2, R27, RZ ;  /* 0x0000001b021b7210 */ /* 0x000fc80007f1e0ff */
[----:B------:R-:W-:Y:S01]  /*0160*/  ISETP.GE.U32.AND.EX P1, PT, R26, UR7, PT, P1 ;  /* 0x000000071a007c0c */ /* 0x000fe2000bf26110 */
[----:B------:R-:W-:Y:S01]  /*0170*/  IMAD.X R26, RZ, RZ, R26, P0 ;  /* 0x000000ffff1a7224 */ /* 0x000fe200000e061a */
[----:B------:R-:W-:-:S04]  /*0180*/  ISETP.GE.U32.AND P0, PT, R27, UR6, PT ;  /* 0x000000061b007c0c */ /* 0x000fc8000bf06070 */
[----:B------:R-:W-:Y:S02]  /*0190*/  ISETP.GE.U32.AND.EX P0, PT, R26, UR7, PT, P0 ;  /* 0x000000071a007c0c */ /* 0x000fe4000bf06100 */
[----:B0-----:R-:W-:-:S04]  /*01a0*/  LEA R16, P2, R22, UR8, 0x4 ;  /* 0x0000000816107c11 */ /* 0x001fc8000f8420ff */
[----:B------:R-:W-:Y:S02]  /*01b0*/  LEA.HI.X R17, R22, UR9, R23, 0x4, P2 ;  /* 0x0000000916117c11 */ /* 0x000fe400090f2417 */
[----:B------:R-:W-:-:S04]  /*01c0*/  @!P1 LEA R20, P2, R2, R16, 0x4 ;  /* 0x0000001002149211 */ /* 0x000fc800078420ff */
[C---:B------:R-:W-:Y:S02]  /*01d0*/  @!P1 LEA.HI.X R21, R2.reuse, R17, RZ, 0x4, P2 ;  /* 0x0000001102159211 */ /* 0x040fe400010f24ff */
[C---:B------:R-:W-:Y:S01]  /*01e0*/  @!P0 LEA R24, P2, R27.reuse, UR8, 0x4 ;  /* 0x000000081b188c11 */ /* 0x040fe2000f8420ff */
[----:B------:R-:W2:Y:S03]  /*01f0*/  LDG.E.128 R16, desc[UR4][R16.64] ;  /* 0x0000000410107981 */ /* 0x000ea6000c1e1d00 */
[----:B------:R-:W-:Y:S01]  /*0200*/  @!P0 LEA.HI.X R25, R27, UR9, R26, 0x4, P2 ;  /* 0x000000091b198c11 */ /* 0x000fe200090f241a */
[----:B------:R0:W3:Y:S01]  /*0210*/  @!P1 LDG.E.128 R4, desc[UR4][R20.64] ;  /* 0x0000000414049981 */ /* 0x0000e2000c1e1d00 */
[----:B------:R-:W-:-:S03]  /*0220*/  IADD3 R3, P3, PT, R2, R27, RZ ;  /* 0x0000001b02037210 */ /* 0x000fc60007f7e0ff */
[----:B------:R1:W4:Y:S01]  /*0230*/  @!P0 LDG.E.128 R8, desc[UR4][R24.64] ;  /* 0x0000000418088981 */ /* 0x000322000c1e1d00 */
[----:B------:R-:W-:Y:S01]  /*0240*/  ISETP.GE.U32.AND P1, PT, R3, UR6, PT ;  /* 0x0000000603007c0c */ /* 0x000fe2000bf26070 */
[----:B------:R-:W-:Y:S01]  /*0250*/  IMAD.X R0, RZ, RZ, R26, P3 ;  /* 0x000000ffff007224 */ /* 0x000fe200018e061a */
[----:B0-----:R-:W0:Y:S04]  /*0260*/  LDC.64 R20, c[0x0][0x380] ;  /* 0x0000e000ff147b82 */ /* 0x001e280000000a00 */
[----:B------:R-:W-:Y:S02]  /*0270*/  ISETP.GE.U32.AND.EX P1, PT, R0, UR7, PT, P1 ;  /* 0x0000000700007c0c */ /* 0x000fe4000bf26110 */
[----:B-1----:R-:W-:-:S11]  /*0280*/  IADD3 R24, P3, PT, R22, R2, RZ ;  /* 0x0000000216187210 */ /* 0x002fd60007f7e0ff */
[----:B------:R-:W-:-:S04]  /*0290*/  @!P1 LEA R28, P2, R3, UR8, 0x4 ;  /* 0x00000008031c9c11 */ /* 0x000fc8000f8420ff */
[----:B------:R-:W-:Y:S02]  /*02a0*/  @!P1 LEA.HI.X R29, R3, UR9, R0, 0x4, P2 ;  /* 0x00000009031d9c11 */ /* 0x000fe400090f2400 */
[----:B------:R-:W-:Y:S01]  /*02b0*/  ISETP.GE.U32.AND P2, PT, R24, UR6, PT ;  /* 0x0000000618007c0c */ /* 0x000fe2000bf46070 */
[----:B------:R-:W-:Y:S02]  /*02c0*/  IMAD.X R24, RZ, RZ, R23, P3 ;  /* 0x000000ffff187224 */ /* 0x000fe400018e0617 */
[----:B------:R1:W5:Y:S03]  /*02d0*/  @!P1 LDG.E.128 R12, desc[UR4][R28.64] ;  /* 0x000000041c0c9981 */ /* 0x000366000c1e1d00 */
[----:B------:R-:W-:Y:S02]  /*02e0*/  ISETP.GE.U32.AND.EX P2, PT, R24, UR7, PT, P2 ;  /* 0x0000000718007c0c */ /* 0x000fe4000bf46120 */
[----:B0-----:R-:W-:-:S04]  /*02f0*/  LEA R24, P3, R22, R20, 0x4 ;  /* 0x0000001416187211 */ /* 0x001fc800078620ff */
[----:B------:R-:W-:Y:S02]  /*0300*/  LEA.HI.X R25, R22, R21, R23, 0x4, P3 ;  /* 0x0000001516197211 */ /* 0x000fe400018f2417 */
[----:B-1----:R-:W-:-:S05]  /*0310*/  @!P0 LEA R28, P4, R27, R20, 0x4 ;  /* 0x000000141b1c8211 */ /* 0x002fca00078820ff */
[C---:B------:R-:W-:Y:S02]  /*0320*/  @!P2 LEA R22, P3, R2.reuse, R24, 0x4 ;  /* 0x000000180216a211 */ /* 0x040fe400078620ff */
[----:B------:R-:W-:Y:S02]  /*0330*/  @!P0 LEA.HI.X R29, R27, R21, R26, 0x4, P4 ;  /* 0x000000151b1d8211 */ /* 0x000fe400020f241a */
[----:B------:R-:W-:Y:S01]  /*0340*/  @!P2 LEA.HI.X R23, R2, R25, RZ, 0x4, P3 ;  /* 0x000000190217a211 */ /* 0x000fe200018f24ff */
[----:B--2---:R0:W-:Y:S04]  /*0350*/  STG.E.128 desc[UR4][R24.64], R16 ;  /* 0x0000001018007986 */ /* 0x0041e8000c101d04 */
[----:B---3--:R0:W-:Y:S04]  /*0360*/  @!P2 STG.E.128 desc[UR4][R22.64], R4 ;  /* 0x000000041600a986 */ /* 0x0081e8000c101d04 */
[----:B----4-:R0:W-:Y:S01]  /*0370*/  @!P0 STG.E.128 desc[UR4][R28.64], R8 ;  /* 0x000000081c008986 */ /* 0x0101e2000c101d04 */
[----:B------:R-:W-:Y:S05]  /*0380*/  @P1 EXIT ;  /* 0x000000000000194d */ /* 0x000fea0003800000 */
[----:B------:R-:W-:-:S04]  /*0390*/  LEA R20, P0, R3, R20, 0x4 ;  /* 0x0000001403147211 */ /* 0x000fc800078020ff */
[----:B------:R-:W-:-:S05]  /*03a0*/  LEA.HI.X R21, R3, R21, R0, 0x4, P0 ;  /* 0x0000001503157211 */ /* 0x000fca00000f2400 */
[----:B-----5:R-:W-:Y:S01]  /*03b0*/  STG.E.128 desc[UR4][R20.64], R12 ;  /* 0x0000000c14007986 */ /* 0x020fe2000c101d04 */
[----:B------:R-:W-:Y:S05]  /*03c0*/  EXIT ;  /* 0x000000000000794d */ /* 0x000fea0003800000 */
.L_x_8:
[----:B------:R-:W0:Y:S01]  /*03d0*/  LDCU.128 UR8, c[0x0][0x380] ;  /* 0x00007000ff0877ac */ /* 0x000e220008000c00 */
[C---:B------:R-:W-:Y:S01]  /*03e0*/  IMAD.SHL.U32 R20, R22.reuse, 0x10, RZ ;  /* 0x0000001016147824 */ /* 0x040fe200078e00ff */
[----:B------:R-:W-:-:S04]  /*03f0*/  SHF.L.U64.HI R22, R22, 0x4, R23 ;  /* 0x0000000416167819 */ /* 0x000fc80000010217 */
[----:B0-----:R-:W-:-:S04]  /*0400*/  IADD3 R4, P0, PT, R20, UR10, RZ ;  /* 0x0000000a14047c10 */ /* 0x001fc8000ff1e0ff */
[----:B------:R-:W-:-:S03]  /*0410*/  IADD3.X R5, PT, PT, R22, UR11, RZ, P0, !PT ;  /* 0x0000000b16057c10 */ /* 0x000fc600087fe4ff */
[----:B------:R-:W-:-:S03]  /*0420*/  IMAD.WIDE.U32 R8, R2, 0x10, R4 ;  /* 0x0000001002087825 */ /* 0x000fc600078e0004 */
[----:B------:R-:W2:Y:S01]  /*0430*/  LDG.E.128 R4, desc[UR4][R4.64] ;  /* 0x0000000404047981 */ /* 0x000ea2000c1e1d00 */
[----:B------:R-:W-:-:S03]  /*0440*/  IMAD.WIDE.U32 R12, R2, 0x10, R8 ;  /* 0x00000010020c7825 */ /* 0x000fc600078e0008 */
[----:B------:R-:W3:Y:S01]  /*0450*/  LDG.E.128 R8, desc[UR4][R8.64] ;  /* 0x0000000408087981 */ /* 0x000ee2000c1e1d00 */
[----:B------:R-:W-:-:S03]  /*0460*/  IMAD.WIDE.U32 R16, R2, 0x10, R12 ;  /* 0x0000001002107825 */ /* 0x000fc600078e000c */
[----:B------:R-:W4:Y:S04]  /*0470*/  LDG.E.128 R12, desc[UR4][R12.64] ;  /* 0x000000040c0c7981 */ /* 0x000f28000c1e1d00 */
[----:B------:R-:W5:Y:S01]  /*0480*/  LDG.E.128 R16, desc[UR4][R16.64] ;  /* 0x0000000410107981 */ /* 0x000f62000c1e1d00 */
[----:B------:R-:W-:-:S04]  /*0490*/  IADD3 R20, P0, PT, R20, UR8, RZ ;  /* 0x0000000814147c10 */ /* 0x000fc8000ff1e0ff */
[----:B------:R-:W-:-:S03]  /*04a0*/  IADD3.X R21, PT, PT, R22, UR9, RZ, P0, !PT ;  /* 0x0000000916157c10 */ /* 0x000fc600087fe4ff */
[----:B------:R-:W-:-:S04]  /*04b0*/  IMAD.WIDE.U32 R22, R2, 0x10, R20 ;  /* 0x0000001002167825 */ /* 0x000fc800078e0014 */
[----:B------:R-:W-:-:S04]  /*04c0*/  IMAD.WIDE.U32 R24, R2, 0x10, R22 ;  /* 0x0000001002187825 */ /* 0x000fc800078e0016 */
[----:B------:R-:W-:Y:S01]  /*04d0*/  IMAD.WIDE.U32 R2, R2, 0x10, R24 ;  /* 0x0000001002027825 */ /* 0x000fe200078e0018 */
[----:B--2---:R-:W-:Y:S04]  /*04e0*/  STG.E.128 desc[UR4][R20.64], R4 ;  /* 0x0000000414007986 */ /* 0x004fe8000c101d04 */
[----:B---3--:R-:W-:Y:S04]  /*04f0*/  STG.E.128 desc[UR4][R22.64], R8 ;  /* 0x0000000816007986 */ /* 0x008fe8000c101d04 */
[----:B----4-:R-:W-:Y:S04]  /*0500*/  STG.E.128 desc[UR4][R24.64], R12 ;  /* 0x0000000c18007986 */ /* 0x010fe8000c101d04 */
[----:B-----5:R-:W-:Y:S01]  /*0510*/  STG.E.128 desc[UR4][R2.64], R16 ;  /* 0x0000001002007986 */ /* 0x020fe2000c101d04 */
[----:B------:R-:W-:Y:S05]  /*0520*/  EXIT ;  /* 0x000000000000794d */ /* 0x000fea0003800000 */
.L_x_9:
        /* <DEDUP_REMOVED lines=13> */
.L_x_19:


//--------------------- .text._Z18simple_copy_kernelIhEvPT_PKS0_m --------------------------
	.section	.text._Z18simple_copy_kernelIhEvPT_PKS0_m,"ax",@progbits
	.align	128
        .global         _Z18simple_copy_kernelIhEvPT_PKS0_m
        .type           _Z18simple_copy_kernelIhEvPT_PKS0_m,@function
        .size           _Z18simple_copy_kernelIhEvPT_PKS0_m,(.L_x_20 - _Z18simple_copy_kernelIhEvPT_PKS0_m)
        .other          _Z18simple_copy_kernelIhEvPT_PKS0_m,@"STO_CUDA_ENTRY STV_DEFAULT"
_Z18simple_copy_kernelIhEvPT_PKS0_m:
.text._Z18simple_copy_kernelIhEvPT_PKS0_m:
[----:B------:R-:W-:Y:S01]  /*0000*/  LDC R1, c[0x0][0x37c] ;  /* 0x0000df00ff017b82 */ /* 0x000fe20000000800 */
[----:B------:R-:W0:Y:S07]  /*0010*/  S2R R4, SR_TID.X ;  /* 0x0000000000047919 */ /* 0x000e2e0000002100 */
[----:B------:R-:W0:Y:S01]  /*0020*/  S2UR UR4, SR_CTAID.X ;  /* 0x00000000000479c3 */ /* 0x000e220000002500 */
[----:B------:R-:W1:Y:S07]  /*0030*/  LDCU.64 UR6, c[0x0][0x390] ;  /* 0x00007200ff0677ac */ /* 0x000e6e0008000a00 */
[----:B------:R-:W0:Y:S02]  /*0040*/  LDC R3, c[0x0][0x360] ;  /* 0x0000d800ff037b82 */ /* 0x000e240000000800 */
[----:B0-----:R-:W-:-:S05]  /*0050*/  IMAD R4, R3, UR4, R4 ;  /* 0x0000000403047c24 */ /* 0x001fca000f8e0204 */
[----:B-1----:R-:W-:-:S04]  /*0060*/  ISETP.GE.U32.AND P0, PT, R4, UR6, PT ;  /* 0x0000000604007c0c */ /* 0x002fc8000bf06070 */
[----:B------:R-:W-:-:S13]  /*0070*/  ISETP.GE.U32.AND.EX P0, PT, RZ, UR7, PT, P0 ;  /* 0x00000007ff007c0c */ /* 0x000fda000bf06100 */
[----:B------:R-:W-:Y:S05]  /*0080*/  @P0 EXIT ;  /* 0x000000000000094d */ /* 0x000fea0003800000 */
[----:B------:R-:W0:Y:S01]  /*0090*/  LDCU.128 UR8, c[0x0][0x380] ;  /* 0x00007000ff0877ac */ /* 0x000e220008000c00 */
[----:B------:R-:W1:Y:S01]  /*00a0*/  LDCU.64 UR4, c[0x0][0x358] ;  /* 0x00006b00ff0477ac */ /* 0x000e620008000a00 */
[----:B0-----:R-:W-:-:S05]  /*00b0*/  IADD3 R2, P0, PT, R4, UR10, RZ ;  /* 0x0000000a04027c10 */ /* 0x001fca000ff1e0ff */
[----:B------:R-:W-:-:S06]  /*00c0*/  IMAD.X R3, RZ, RZ, UR11, P0 ;  /* 0x0000000bff037e24 */ /* 0x000fcc00080e06ff */
[----:B-1----:R-:W2:Y:S01]  /*00d0*/  LDG.E.U8 R3, desc[UR4][R2.64] ;  /* 0x0000000402037981 */ /* 0x002ea2000c1e1100 */
[----:B------:R-:W-:-:S05]  /*00e0*/  IADD3 R4, P0, PT, R4, UR8, RZ ;  /* 0x0000000804047c10 */ /* 0x000fca000ff1e0ff */
[----:B------:R-:W-:-:S05]  /*00f0*/  IMAD.X R5, RZ, RZ, UR9, P0 ;  /* 0x00000009ff057e24 */ /* 0x000fca00080e06ff */
[----:B--2---:R-:W-:Y:S01]  /*0100*/  STG.E.U8 desc[UR4][R4.64], R3 ;  /* 0x0000000304007986 */ /* 0x004fe2000c101104 */
[----:B------:R-:W-:Y:S05]  /*0110*/  EXIT ;  /* 0x000000000000794d */ /* 0x000fea0003800000 */
.L_x_10:
        /* <DEDUP_REMOVED lines=14> */
.L_x_20:


//--------------------- .text._Z18simple_copy_kernelItEvPT_PKS0_m --------------------------
	.section	.text._Z18simple_copy_kernelItEvPT_PKS0_m,"ax",@progbits
	.align	128
        .global         _Z18simple_copy_kernelItEvPT_PKS0_m
        .type           _Z18simple_copy_kernelItEvPT_PKS0_m,@function
        .size           _Z18simple_copy_kernelItEvPT_PKS0_m,(.L_x_21 - _Z18simple_copy_kernelItEvPT_PKS0_m)
        .other          _Z18simple_copy_kernelItEvPT_PKS0_m,@"STO_CUDA_ENTRY STV_DEFAULT"
_Z18simple_copy_kernelItEvPT_PKS0_m:
.text._Z18simple_copy_kernelItEvPT_PKS0_m:
        /* <DEDUP_REMOVED lines=10> */
[----:B------:R-:W-:Y:S01]  /*00a0*/  IMAD.SHL.U32 R4, R0, 0x2, RZ ;  /* 0x0000000200047824 */ /* 0x000fe200078e00ff */
[----:B------:R-:W-:Y:S01]  /*00b0*/  SHF.R.U32.HI R0, RZ, 0x1f, R0 ;  /* 0x0000001fff007819 */ /* 0x000fe20000011600 */
[----:B------:R-:W1:Y:S03]  /*00c0*/  LDCU.64 UR4, c[0x0][0x358] ;  /* 0x00006b00ff0477ac */ /* 0x000e660008000a00 */
[----:B0-----:R-:W-:-:S04]  /*00d0*/  IADD3 R2, P0, PT, R4, UR10, RZ ;  /* 0x0000000a04027c10 */ /* 0x001fc8000ff1e0ff */
[----:B------:R-:W-:-:S06]  /*00e0*/  IADD3.X R3, PT, PT, R0, UR11, RZ, P0, !PT ;  /* 0x0000000b00037c10 */ /* 0x000fcc00087fe4ff */
[----:B-1----:R-:W2:Y:S01]  /*00f0*/  LDG.E.U16 R3, desc[UR4][R2.64] ;  /* 0x0000000402037981 */ /* 0x002ea2000c1e1500 */
[----:B------:R-:W-:-:S04]  /*0100*/  IADD3 R4, P0, PT, R4, UR8, RZ ;  /* 0x0000000804047c10 */ /* 0x000fc8000ff1e0ff */
[----:B------:R-:W-:-:S05]  /*0110*/  IADD3.X R5, PT, PT, R0, UR9, RZ, P0, !PT ;  /* 0x0000000900057c10 */ /* 0x000fca00087fe4ff */
[----:B--2---:R-:W-:Y:S01]  /*0120*/  STG.E.U16 desc[UR4][R4.64], R3 ;  /* 0x0000000304007986 */ /* 0x004fe2000c101504 */
[----:B------:R-:W-:Y:S05]  /*0130*/  EXIT ;  /* 0x000000000000794d */ /* 0x000fea0003800000 */
.L_x_11:
        /* <DEDUP_REMOVED lines=12> */
.L_x_21:


//--------------------- .text._Z18simple_copy_kernelIjEvPT_PKS0_m --------------------------
	.section	.text._Z18simple_copy_kernelIjEvPT_PKS0_m,"ax",@progbits
	.align	128
        .global         _Z18simple_copy_kernelIjEvPT_PKS0_m
        .type           _Z18simple_copy_kernelIjEvPT_PKS0_m,@function
        .size           _Z18simple_copy_kernelIjEvPT_PKS0_m,(.L_x_22 - _Z18simple_copy_kernelIjEvPT_PKS0_m)
        .other          _Z18simple_copy_kernelIjEvPT_PKS0_m,@"STO_CUDA_ENTRY STV_DEFAULT"
_Z18simple_copy_kernelIjEvPT_PKS0_m:
.text._Z18simple_copy_kernelIjEvPT_PKS0_m:
        /* <DEDUP_REMOVED lines=15> */
[----:B-1----:R-:W2:Y:S01]  /*00f0*/  LDG.E R3, desc[UR4][R2.64] ;  /* 0x0000000402037981 */ /* 0x002ea2000c1e1900 */
[----:B------:R-:W-:-:S04]  /*0100*/  IADD3 R4, P0, PT, R4, UR8, RZ ;  /* 0x0000000804047c10 */ /* 0x000fc8000ff1e0ff */
[----:B------:R-:W-:-:S05]  /*0110*/  IADD3.X R5, PT, PT, R0, UR9, RZ, P0, !PT ;  /* 0x0000000900057c10 */ /* 0x000fca00087fe4ff */
[----:B--2---:R-:W-:Y:S01]  /*0120*/  STG.E desc[UR4][R4.64], R3 ;  /* 0x0000000304007986 */ /* 0x004fe2000c101904 */
[----:B------:R-:W-:Y:S05]  /*0130*/  EXIT ;  /* 0x000000000000794d */ /* 0x000fea0003800000 */
.L_x_12:
        /* <DEDUP_REMOVED lines=12> */
.L_x_22:


//--------------------- .text._Z18simple_copy_kernelImEvPT_PKS0_m --------------------------
	.section	.text._Z18simple_copy_kernelImEvPT_PKS0_m,"ax",@progbits
	.align	128
        .global         _Z18simple_copy_kernelImEvPT_PKS0_m
        .type           _Z18simple_copy_kernelImEvPT_PKS0_m,@function
        .size           _Z18simple_copy_kernelImEvPT_PKS0_m,(.L_x_23 - _Z18simple_copy_kernelImEvPT_PKS0_m)
        .other          _Z18simple_copy_kernelImEvPT_PKS0_m,@"STO_CUDA_ENTRY STV_DEFAULT"
_Z18simple_copy_kernelImEvPT_PKS0_m:
.text._Z18simple_copy_kernelImEvPT_PKS0_m:
        /* <DEDUP_REMOVED lines=15> */
[----:B-1----:R-:W2:Y:S01]  /*00f0*/  LDG.E.64 R2, desc[UR4][R2.64] ;  /* 0x0000000402027981 */ /* 0x002ea2000c1e1b00 */
[----:B------:R-:W-:-:S04]  /*0100*/  IADD3 R4, P0, PT, R4, UR8, RZ ;  /* 0x0000000804047c10 */ /* 0x000fc8000ff1e0ff */
[----:B------:R-:W-:-:S05]  /*0110*/  IADD3.X R5, PT, PT, R0, UR9, RZ, P0, !PT ;  /* 0x0000000900057c10 */ /* 0x000fca00087fe4ff */
[----:B--2---:R-:W-:Y:S01]  /*0120*/  STG.E.64 desc[UR4][R4.64], R2 ;  /* 0x0000000204007986 */ /* 0x004fe2000c101b04 */
[----:B------:R-:W-:Y:S05]  /*0130*/  EXIT ;  /* 0x000000000000794d */ /* 0x000fea0003800000 */
.L_x_13:
        /* <DEDUP_REMOVED lines=12> */
.L_x_23:


//--------------------- .text._Z18simple_copy_kernelI6ulong2EvPT_PKS1_m --------------------------
	.section	.text._Z18simple_copy_kernelI6ulong2EvPT_PKS1_m,"ax",@progbits
	.align	128
        .global         _Z18simple_copy_kernelI6ulong2EvPT_PKS1_m
        .type           _Z18simple_copy_kernelI6ulong2EvPT_PKS1_m,@function
        .size           _Z18simple_copy_kernelI6ulong2EvPT_PKS1_m,(.L_x_24 - _Z18simple_copy_kernelI6ulong2EvPT_PKS1_m)
        .other          _Z18simple_copy_kernelI6ulong2EvPT_PKS1_m,@"STO_CUDA_ENTRY STV_DEFAULT"
_Z18simple_copy_kernelI6ulong2EvPT_PKS1_m:
.text._Z18simple_copy_kernelI6ulong2EvPT_PKS1_m:
        /* <DEDUP_REMOVED lines=15> */
[----:B-1----:R-:W2:Y:S01]  /*00f0*/  LDG.E.128 R4, desc[UR4][R4.64] ;  /* 0x0000000404047981 */ /* 0x002ea2000c1e1d00 */
[----:B------:R-:W-:-:S04]  /*0100*/  IADD3 R2, P0, PT, R2, UR8, RZ ;  /* 0x0000000802027c10 */ /* 0x000fc8000ff1e0ff */
[----:B------:R-:W-:-:S05]  /*0110*/  IADD3.X R3, PT, PT, R0, UR9, RZ, P0, !PT ;  /* 0x0000000900037c10 */ /* 0x000fca00087fe4ff */
[----:B--2---:R-:W-:Y:S01]  /*0120*/  STG.E.128 desc[UR4][R2.64], R4 ;  /* 0x0000000402007986 */ /* 0x004fe2000c101d04 */
[----:B------:R-:W-:Y:S05]  /*0130*/  EXIT ;  /* 0x000000000000794d */ /* 0x000fea0003800000 */
.L_x_14:
        /* <DEDUP_REMOVED lines=12> */
.L_x_24:


//--------------------- .nv.shared.reserved.0     --------------------------
	.section	.nv.shared.reserved.0,"aw",@nobits
	.weak		__nv_reservedSMEM_offset_0_alias
	.size		__nv_reservedSMEM_offset_0_alias, 0, 64
	.other		__nv_reservedSMEM_offset_0_alias,@"STO_CUDA_RESERVED_SHARED STV_DEFAULT"
__nv_reservedSMEM_offset_0_alias:
	.zero		0
	.zero		64


//--------------------- .nv.constant0._Z24simple_block_copy_kernelIhLj4EEvPT_PKS0_m --------------------------
	.section	.nv.constant0._Z24simple_block_copy_kernelIhLj4EEvPT_PKS0_m,"a",@progbits
	.sectionflags	@""
	.align	4
.nv.constant0._Z24simple_block_copy_kernelIhLj4EEvPT_PKS0_m:
	.zero		920


//--------------------- .nv.constant0._Z24simple_block_copy_kernelItLj4EEvPT_PKS0_m --------------------------
	.section	.nv.constant0._Z24simple_block_copy_kernelItLj4EEvPT_PKS0_m,"a",@progbits
	.sectionflags	@""
	.align	4
.nv.constant0._Z24simple_block_copy_kernelItLj4EEvPT_PKS0_m:
	.zero		920


//--------------------- .nv.constant0._Z24simple_block_copy_kernelIjLj4EEvPT_PKS0_m --------------------------
	.section	.nv.constant0._Z24simple_block_copy_kernelIjLj4EEvPT_PKS0_m,"a",@progbits
	.sectionflags	@""
	.align	4
.nv.constant0._Z24simple_block_copy_kernelIjLj4EEvPT_PKS0_m:
	.zero		920


//--------------------- .nv.constant0._Z24simple_block_copy_kernelImLj4EEvPT_PKS0_m --------------------------
	.section	.nv.constant0._Z24simple_block_copy_kernelImLj4EEvPT_PKS0_m,"a",@progbits
	.sectionflags	@""
	.align	4
.nv.constant0._Z24simple_block_copy_kernelImLj4EEvPT_PKS0_m:
	.zero		920


//--------------------- .nv.constant0._Z24simple_block_copy_kernelI6ulong2Lj4EEvPT_PKS1_m --------------------------
	.section	.nv.constant0._Z24simple_block_copy_kernelI6ulong2Lj4EEvPT_PKS1_m,"a",@progbits
	.sectionflags	@""
	.align	4
.nv.constant0._Z24simple_block_copy_kernelI6ulong2Lj4EEvPT_PKS1_m:
	.zero		920


//--------------------- .nv.constant0._Z18simple_copy_kernelIhEvPT_PKS0_m --------------------------
	.section	.nv.constant0._Z18simple_copy_kernelIhEvPT_PKS0_m,"a",@progbits
	.sectionflags	@""
	.align	4
.nv.constant0._Z18simple_copy_kernelIhEvPT_PKS0_m:
	.zero		920


//--------------------- .nv.constant0._Z18simple_copy_kernelItEvPT_PKS0_m --------------------------
	.section	.nv.constant0._Z18simple_copy_kernelItEvPT_PKS0_m,"a",@progbits
	.sectionflags	@""
	.align	4
.nv.constant0._Z18simple_copy_kernelItEvPT_PKS0_m:
	.zero		920


//--------------------- .nv.constant0._Z18simple_copy_kernelIjEvPT_PKS0_m --------------------------
	.section	.nv.constant0._Z18simple_copy_kernelIjEvPT_PKS0_m,"a",@progbits
	.sectionflags	@""
	.align	4
.nv.constant0._Z18simple_copy_kernelIjEvPT_PKS0_m:
	.zero		920


//--------------------- .nv.constant0._Z18simple_copy_kernelImEvPT_PKS0_m --------------------------
	.section	.nv.constant0._Z18simple_copy_kernelImEvPT_PKS0_m,"a",@progbits
	.sectionflags	@""
	.align	4
.nv.constant0._Z18simple_copy_kernelImEvPT_PKS0_m:
	.zero		920


//--------------------- .nv.constant0._Z18simple_copy_kernelI6ulong2EvPT_PKS1_m --------------------------
	.section	.nv.constant0._Z18simple_copy_kernelI6ulong2EvPT_PKS1_m,"a",@progbits
	.sectionflags	@""
	.align	4
.nv.constant0._Z18simple_copy_kernelI6ulong2EvPT_PKS1_m:
	.zero		920


//--------------------- SYMBOLS --------------------------

	.type		.nv.reservedSmem.offset0,@object
	.size		.nv.reservedSmem.offset0,0x4
